// auto-generated by cutlass_sweep.gemm — config: {"arch": "sm_100", "cluster_m": 1, "cluster_n": 2, "dtype": "e5m2", "stages": 5, "tile_k": 128, "tile_m": 64, "tile_n": 128}
#include "cutlass/cutlass.h"
#include "cutlass/gemm/collective/collective_builder.hpp"
#include "cutlass/gemm/device/gemm_universal_adapter.h"
#include "cutlass/gemm/kernel/gemm_universal.hpp"
#include "cutlass/epilogue/collective/collective_builder.hpp"

using ElemA = cutlass::float_e5m2_t;
using ElemB = cutlass::float_e5m2_t;
using ElemCD = cutlass::float_e5m2_t;
using Acc  = float;
using TileShape    = cute::Shape<cute::_64, cute::_128, cute::_128>;
using ClusterShape = cute::Shape<cute::_1, cute::_2, cute::_1>;

using CollectiveEpilogue = typename cutlass::epilogue::collective::CollectiveBuilder<
    cutlass::arch::Sm100, cutlass::arch::OpClassTensorOp,
    TileShape, ClusterShape,
    cutlass::epilogue::collective::EpilogueTileAuto,
    Acc, Acc,
    ElemCD, cutlass::layout::RowMajor, 128 / cutlass::sizeof_bits<ElemCD>::value,
    ElemCD, cutlass::layout::RowMajor, 128 / cutlass::sizeof_bits<ElemCD>::value,
    cutlass::epilogue::collective::EpilogueScheduleAuto
  >::CollectiveOp;

using CollectiveMainloop = typename cutlass::gemm::collective::CollectiveBuilder<
    cutlass::arch::Sm100, cutlass::arch::OpClassTensorOp,
    ElemA, cutlass::layout::RowMajor, 128 / cutlass::sizeof_bits<ElemA>::value,
    ElemB, cutlass::layout::ColumnMajor, 128 / cutlass::sizeof_bits<ElemB>::value,
    Acc,
    TileShape, ClusterShape,
    cutlass::gemm::collective::StageCount<5>,
    cutlass::gemm::collective::KernelScheduleAuto
  >::CollectiveOp;

using GemmKernel = cutlass::gemm::kernel::GemmUniversal<
    cute::Shape<int,int,int,int>,
    CollectiveMainloop,
    CollectiveEpilogue
>;
using Gemm = cutlass::gemm::device::GemmUniversalAdapter<GemmKernel>;

// Force the device kernel symbol into the cubin without needing a host main.
auto* _anchor = &cutlass::device_kernel<GemmKernel>;


// ===== COMPILED SASS (sm_100a) =====

	.target	sm_100a

	.elftype	@"ET_EXEC"


//--------------------- .note.nv.tkinfo           --------------------------
	.section	.note.nv.tkinfo,"",@"SHT_NOTE"
	.sectionflags	@"SHF_NOTE_NV_TKINFO"
	.tkinfo
        /*0018*/ 	.word	0x00000002
        /*0030*/ 	.string	""
        /*0030*/ 	.string	"ptxas"
        /*0030*/ 	.string	"Cuda compilation tools, release 13.0, V13.0.88"
        /*0030*/ 	.string	"Build cuda_13.0.r13.0/compiler.36424714_0"
        /*0030*/ 	.string	"-arch sm_100a -m 64 "



//--------------------- .note.nv.cuinfo           --------------------------
	.section	.note.nv.cuinfo,"",@"SHT_NOTE"
	.sectionflags	@"SHF_NOTE_NV_CUINFO"
        /*0018*/ 	.short	0x0002
        /*001a*/ 	.short	0x0064
        /*001c*/ 	.short	0x0082
	.zero		2


//--------------------- .nv.info                  --------------------------
	.section	.nv.info,"",@"SHT_CUDA_INFO"
	.align	4


	//----- nvinfo : EIATTR_REGCOUNT
	.align		4
        /*0000*/ 	.byte	0x04, 0x2f
        /*0002*/ 	.short	(.L_19 - .L_18)
	.align		4
.L_18:
        /*0004*/ 	.word	index@(_ZN7cutlass13device_kernelINS_4gemm6kernel13GemmUniversalIN4cute5tupleIJiiiiEEENS1_10collective13CollectiveMmaINS1_35MainloopSm100TmaUmmaWarpSpecializedILi5ELi2ELi4ENS5_IJNS4_1CILi1EEENSA_ILi2EEESB_EEEEENS5_IJNSA_ILi64EEENSA_ILi128EEESG_EEENS_12float_e5m2_tENS5_IJlSB_lEEESI_SJ_NS4_8TiledMMAINS4_8MMA_AtomIJNS4_10MMA_TraitsINS4_19SM100_MMA_F8F6F4_SSEJSI_SI_fSF_SG_NS4_17integral_constantINS4_4UMMA5MajorELSQ_0EEESR_NSO_INSP_7ScaleInELSS_0EEEST_EEEEEENS4_6LayoutINS5_IJSB_SB_SB_EEENS5_IJNSA_ILi0EEESY_SY_EEEEENS5_IJNS4_10UnderscoreES11_S11_EEEEENS4_23SM90_TMA_LOAD_MULTICASTENS4_14ComposedLayoutINS4_7SwizzleILi3ELi4ELi3EEENS4_18smem_ptr_flag_bitsILi8EEENSW_INS5_IJNSA_ILi8EEESG_EEENS5_IJSG_SB_EEEEEEEvNS4_8identityENS4_13SM90_TMA_LOADES1E_vS1F_EENS_8epilogue10collective18CollectiveEpilogueINS1I_23Sm100TmaWarpSpecializedILi2ELi2ELi32ELb0ELb0EEEJSH_NS5_IJNSW_ISF_SB_EES1N_EEESI_SJ_SI_SJ_NS1I_6fusion15FusionCallbacksIS1M_NS1P_17LinearCombinationISI_fSI_fLNS_15FloatRoundStyleE2EEESH_S1O_JEEENS4_5SM1004TMEM4LOAD26SM100_TMEM_LOAD_16dp32b32xES1G_NS15_INS16_ILi2ELi4ELi3EEES19_NSW_INS5_IJS1A_SF_EEENS5_IJSF_SB_EEEEEEENS4_39AutoVectorizingCopyWithAssumedAlignmentILi128EEENS4_14SM90_TMA_STOREES23_S25_S25_EEEvvEEEEvNT_6ParamsE)
        /*0008*/ 	.word	0x00000072


	//----- nvinfo : EIATTR_FRAME_SIZE
	.align		4
.L_19:
        /*000c*/ 	.byte	0x04, 0x11
        /*000e*/ 	.short	(.L_21 - .L_20)
	.align		4
.L_20:
        /*0010*/ 	.word	index@($__internal_2_$__cuda_sm10x_tcgen05_guardrail_trap_unallocated_columns_being_dealloced)
        /*0014*/ 	.word	0x00000000


	//----- nvinfo : EIATTR_FRAME_SIZE
	.align		4
.L_21:
        /*0018*/ 	.byte	0x04, 0x11
        /*001a*/ 	.short	(.L_23 - .L_22)
	.align		4
.L_22:
        /*001c*/ 	.word	index@($__internal_1_$__cuda_sm10x_tcgen05_guardrail_trap_phase_invalid_during_alloc)
        /*0020*/ 	.word	0x00000000


	//----- nvinfo : EIATTR_FRAME_SIZE
	.align		4
.L_23:
        /*0024*/ 	.byte	0x04, 0x11
        /*0026*/ 	.short	(.L_25 - .L_24)
	.align		4
.L_24:
        /*0028*/ 	.word	index@($__internal_0_$__cuda_sm10x_tcgen05_guardrail_trap_col_being_dealloced_not_returned_by_alloc)
        /*002c*/ 	.word	0x00000000


	//----- nvinfo : EIATTR_FRAME_SIZE
	.align		4
.L_25:
        /*0030*/ 	.byte	0x04, 0x11
        /*0032*/ 	.short	(.L_27 - .L_26)
	.align		4
.L_26:
        /*0034*/ 	.word	index@(_ZN7cutlass13device_kernelINS_4gemm6kernel13GemmUniversalIN4cute5tupleIJiiiiEEENS1_10collective13CollectiveMmaINS1_35MainloopSm100TmaUmmaWarpSpecializedILi5ELi2ELi4ENS5_IJNS4_1CILi1EEENSA_ILi2EEESB_EEEEENS5_IJNSA_ILi64EEENSA_ILi128EEESG_EEENS_12float_e5m2_tENS5_IJlSB_lEEESI_SJ_NS4_8TiledMMAINS4_8MMA_AtomIJNS4_10MMA_TraitsINS4_19SM100_MMA_F8F6F4_SSEJSI_SI_fSF_SG_NS4_17integral_constantINS4_4UMMA5MajorELSQ_0EEESR_NSO_INSP_7ScaleInELSS_0EEEST_EEEEEENS4_6LayoutINS5_IJSB_SB_SB_EEENS5_IJNSA_ILi0EEESY_SY_EEEEENS5_IJNS4_10UnderscoreES11_S11_EEEEENS4_23SM90_TMA_LOAD_MULTICASTENS4_14ComposedLayoutINS4_7SwizzleILi3ELi4ELi3EEENS4_18smem_ptr_flag_bitsILi8EEENSW_INS5_IJNSA_ILi8EEESG_EEENS5_IJSG_SB_EEEEEEEvNS4_8identityENS4_13SM90_TMA_LOADES1E_vS1F_EENS_8epilogue10collective18CollectiveEpilogueINS1I_23Sm100TmaWarpSpecializedILi2ELi2ELi32ELb0ELb0EEEJSH_NS5_IJNSW_ISF_SB_EES1N_EEESI_SJ_SI_SJ_NS1I_6fusion15FusionCallbacksIS1M_NS1P_17LinearCombinationISI_fSI_fLNS_15FloatRoundStyleE2EEESH_S1O_JEEENS4_5SM1004TMEM4LOAD26SM100_TMEM_LOAD_16dp32b32xES1G_NS15_INS16_ILi2ELi4ELi3EEES19_NSW_INS5_IJS1A_SF_EEENS5_IJSF_SB_EEEEEEENS4_39AutoVectorizingCopyWithAssumedAlignmentILi128EEENS4_14SM90_TMA_STOREES23_S25_S25_EEEvvEEEEvNT_6ParamsE)
        /*0038*/ 	.word	0x00000000


	//----- nvinfo : EIATTR_MIN_STACK_SIZE
	.align		4
.L_27:
        /*003c*/ 	.byte	0x04, 0x12
        /*003e*/ 	.short	(.L_29 - .L_28)
	.align		4
.L_28:
        /*0040*/ 	.word	index@(_ZN7cutlass13device_kernelINS_4gemm6kernel13GemmUniversalIN4cute5tupleIJiiiiEEENS1_10collective13CollectiveMmaINS1_35MainloopSm100TmaUmmaWarpSpecializedILi5ELi2ELi4ENS5_IJNS4_1CILi1EEENSA_ILi2EEESB_EEEEENS5_IJNSA_ILi64EEENSA_ILi128EEESG_EEENS_12float_e5m2_tENS5_IJlSB_lEEESI_SJ_NS4_8TiledMMAINS4_8MMA_AtomIJNS4_10MMA_TraitsINS4_19SM100_MMA_F8F6F4_SSEJSI_SI_fSF_SG_NS4_17integral_constantINS4_4UMMA5MajorELSQ_0EEESR_NSO_INSP_7ScaleInELSS_0EEEST_EEEEEENS4_6LayoutINS5_IJSB_SB_SB_EEENS5_IJNSA_ILi0EEESY_SY_EEEEENS5_IJNS4_10UnderscoreES11_S11_EEEEENS4_23SM90_TMA_LOAD_MULTICASTENS4_14ComposedLayoutINS4_7SwizzleILi3ELi4ELi3EEENS4_18smem_ptr_flag_bitsILi8EEENSW_INS5_IJNSA_ILi8EEESG_EEENS5_IJSG_SB_EEEEEEEvNS4_8identityENS4_13SM90_TMA_LOADES1E_vS1F_EENS_8epilogue10collective18CollectiveEpilogueINS1I_23Sm100TmaWarpSpecializedILi2ELi2ELi32ELb0ELb0EEEJSH_NS5_IJNSW_ISF_SB_EES1N_EEESI_SJ_SI_SJ_NS1I_6fusion15FusionCallbacksIS1M_NS1P_17LinearCombinationISI_fSI_fLNS_15FloatRoundStyleE2EEESH_S1O_JEEENS4_5SM1004TMEM4LOAD26SM100_TMEM_LOAD_16dp32b32xES1G_NS15_INS16_ILi2ELi4ELi3EEES19_NSW_INS5_IJS1A_SF_EEENS5_IJSF_SB_EEEEEEENS4_39AutoVectorizingCopyWithAssumedAlignmentILi128EEENS4_14SM90_TMA_STOREES23_S25_S25_EEEvvEEEEvNT_6ParamsE)
        /*0044*/ 	.word	0x00000000
.L_29:


//--------------------- .nv.compat                --------------------------
	.section	.nv.compat,"",@"SHT_CUDA_COMPAT_INFO"
	.align	4
        /*0000*/ 	.byte	0x02, 0x09, 0x01, 0x00, 0x02, 0x02, 0x02, 0x00, 0x02, 0x05, 0x05, 0x00, 0x03, 0x07, 0x01, 0x01
        /*0010*/ 	.byte	0x02, 0x03, 0x01, 0x00, 0x02, 0x06, 0x01, 0x00, 0x04, 0x0b, 0x08, 0x00, 0x09, 0x00, 0x00, 0x00
        /*0020*/ 	.byte	0x00, 0x00, 0x00, 0x00


//--------------------- .nv.info._ZN7cutlass13device_kernelINS_4gemm6kernel13GemmUniversalIN4cute5tupleIJiiiiEEENS1_10collective13CollectiveMmaINS1_35MainloopSm100TmaUmmaWarpSpecializedILi5ELi2ELi4ENS5_IJNS4_1CILi1EEENSA_ILi2EEESB_EEEEENS5_IJNSA_ILi64EEENSA_ILi128EEESG_EEENS_12float_e5m2_tENS5_IJlSB_lEEESI_SJ_NS4_8TiledMMAINS4_8MMA_AtomIJNS4_10MMA_TraitsINS4_19SM100_MMA_F8F6F4_SSEJSI_SI_fSF_SG_NS4_17integral_constantINS4_4UMMA5MajorELSQ_0EEESR_NSO_INSP_7ScaleInELSS_0EEEST_EEEEEENS4_6LayoutINS5_IJSB_SB_SB_EEENS5_IJNSA_ILi0EEESY_SY_EEEEENS5_IJNS4_10UnderscoreES11_S11_EEEEENS4_23SM90_TMA_LOAD_MULTICASTENS4_14ComposedLayoutINS4_7SwizzleILi3ELi4ELi3EEENS4_18smem_ptr_flag_bitsILi8EEENSW_INS5_IJNSA_ILi8EEESG_EEENS5_IJSG_SB_EEEEEEEvNS4_8identityENS4_13SM90_TMA_LOADES1E_vS1F_EENS_8epilogue10collective18CollectiveEpilogueINS1I_23Sm100TmaWarpSpecializedILi2ELi2ELi32ELb0ELb0EEEJSH_NS5_IJNSW_ISF_SB_EES1N_EEESI_SJ_SI_SJ_NS1I_6fusion15FusionCallbacksIS1M_NS1P_17LinearCombinationISI_fSI_fLNS_15FloatRoundStyleE2EEESH_S1O_JEEENS4_5SM1004TMEM4LOAD26SM100_TMEM_LOAD_16dp32b32xES1G_NS15_INS16_ILi2ELi4ELi3EEES19_NSW_INS5_IJS1A_SF_EEENS5_IJSF_SB_EEEEEEENS4_39AutoVectorizingCopyWithAssumedAlignmentILi128EEENS4_14SM90_TMA_STOREES23_S25_S25_EEEvvEEEEvNT_6ParamsE --------------------------
	.section	.nv.info._ZN7cutlass13device_kernelINS_4gemm6kernel13GemmUniversalIN4cute5tupleIJiiiiEEENS1_10collective13CollectiveMmaINS1_35MainloopSm100TmaUmmaWarpSpecializedILi5ELi2ELi4ENS5_IJNS4_1CILi1EEENSA_ILi2EEESB_EEEEENS5_IJNSA_ILi64EEENSA_ILi128EEESG_EEENS_12float_e5m2_tENS5_IJlSB_lEEESI_SJ_NS4_8TiledMMAINS4_8MMA_AtomIJNS4_10MMA_TraitsINS4_19SM100_MMA_F8F6F4_SSEJSI_SI_fSF_SG_NS4_17integral_constantINS4_4UMMA5MajorELSQ_0EEESR_NSO_INSP_7ScaleInELSS_0EEEST_EEEEEENS4_6LayoutINS5_IJSB_SB_SB_EEENS5_IJNSA_ILi0EEESY_SY_EEEEENS5_IJNS4_10UnderscoreES11_S11_EEEEENS4_23SM90_TMA_LOAD_MULTICASTENS4_14ComposedLayoutINS4_7SwizzleILi3ELi4ELi3EEENS4_18smem_ptr_flag_bitsILi8EEENSW_INS5_IJNSA_ILi8EEESG_EEENS5_IJSG_SB_EEEEEEEvNS4_8identityENS4_13SM90_TMA_LOADES1E_vS1F_EENS_8epilogue10collective18CollectiveEpilogueINS1I_23Sm100TmaWarpSpecializedILi2ELi2ELi32ELb0ELb0EEEJSH_NS5_IJNSW_ISF_SB_EES1N_EEESI_SJ_SI_SJ_NS1I_6fusion15FusionCallbacksIS1M_NS1P_17LinearCombinationISI_fSI_fLNS_15FloatRoundStyleE2EEESH_S1O_JEEENS4_5SM1004TMEM4LOAD26SM100_TMEM_LOAD_16dp32b32xES1G_NS15_INS16_ILi2ELi4ELi3EEES19_NSW_INS5_IJS1A_SF_EEENS5_IJSF_SB_EEEEEEENS4_39AutoVectorizingCopyWithAssumedAlignmentILi128EEENS4_14SM90_TMA_STOREES23_S25_S25_EEEvvEEEEvNT_6ParamsE,"",@"SHT_CUDA_INFO"
	.sectionflags	@""
	.align	4


	//----- nvinfo : EIATTR_CUDA_API_VERSION
	.align		4
        /*0000*/ 	.byte	0x04, 0x37
        /*0002*/ 	.short	(.L_31 - .L_30)
.L_30:
        /*0004*/ 	.word	0x00000082


	//----- nvinfo : EIATTR_KPARAM_INFO
	.align		4
.L_31:
        /*0008*/ 	.byte	0x04, 0x17
        /*000a*/ 	.short	(.L_33 - .L_32)
.L_32:
        /*000c*/ 	.word	0x00000000
        /*0010*/ 	.short	0x0000
        /*0012*/ 	.short	0x0000
        /*0014*/ 	.byte	0x00, 0xf0, 0x01, 0x20


	//----- nvinfo : EIATTR_AT_ENTRY_FRAGMENTS
	.align		4
.L_33:
        /*0018*/ 	.byte	0x04, 0x4f
        /*001a*/ 	.short	(.L_35 - .L_34)


	//   ....[0]....
.L_34:
        /*001c*/ 	.word	0x00000006


	//----- nvinfo : EIATTR_RESERVED_SMEM_USED
	.align		4
.L_35:
        /*0020*/ 	.byte	0x01, 0x41
	.zero		2


	//----- nvinfo : EIATTR_SPARSE_MMA_MASK
	.align		4
        /*0024*/ 	.byte	0x03, 0x50
        /*0026*/ 	.short	0x0000


	//----- nvinfo : EIATTR_TCGEN05_1CTA_USED
	.align		4
        /*0028*/ 	.byte	0x01, 0x51
	.zero		2


	//----- nvinfo : EIATTR_MAXREG_COUNT
	.align		4
        /*002c*/ 	.byte	0x03, 0x1b
        /*002e*/ 	.short	0x00ff


	//----- nvinfo : EIATTR_NUM_BARRIERS
	.align		4
        /*0030*/ 	.byte	0x02, 0x4c
        /*0032*/ 	.byte	0x07
	.zero		1


	//----- nvinfo : EIATTR_EXTERNS
	.align		4
        /*0034*/ 	.byte	0x04, 0x0f
        /*0036*/ 	.short	(.L_37 - .L_36)


	//   ....[0]....
	.align		4
.L_36:
        /*0038*/ 	.word	index@(__assertfail)


	//----- nvinfo : EIATTR_MERCURY_ISA_VERSION
	.align		4
.L_37:
        /*003c*/ 	.byte	0x03, 0x5f
        /*003e*/ 	.short	0x0101


	//----- nvinfo : EIATTR_INT_WARP_WIDE_INSTR_OFFSETS
	.align		4
        /*0040*/ 	.byte	0x04, 0x31
        /*0042*/ 	.short	(.L_39 - .L_38)


	//   ....[0]....
.L_38:
        /*0044*/ 	.word	0x00003d30


	//   ....[1]....
        /*0048*/ 	.word	0x00003d50


	//   ....[2]....
        /*004c*/ 	.word	0x00003d80


	//   ....[3]....
        /*0050*/ 	.word	0x000048c0


	//   ....[4]....
        /*0054*/ 	.word	0x00004930


	//   ....[5]....
        /*0058*/ 	.word	0x00004a00


	//   ....[6]....
        /*005c*/ 	.word	0x00004ab0


	//----- nvinfo : EIATTR_COOP_GROUP_MASK_REGIDS
	.align		4
.L_39:
        /*0060*/ 	.byte	0x04, 0x29
        /*0062*/ 	.short	(.L_41 - .L_40)


	//   ....[0]....
.L_40:
        /*0064*/ 	.word	0xffffffff


	//   ....[1]....
        /*0068*/ 	.word	0xffffffff


	//   ....[2]....
        /*006c*/ 	.word	0xffffffff


	//   ....[3]....
        /*0070*/ 	.word	0xffffffff


	//   ....[4]....
        /*0074*/ 	.word	0xffffffff


	//   ....[5]....
        /*0078*/ 	.word	0xffffffff


	//   ....[6]....
        /*007c*/ 	.word	0xffffffff


	//   ....[7]....
        /*0080*/ 	.word	0xffffffff


	//   ....[8]....
        /*0084*/ 	.word	0xffffffff


	//   ....[9]....
        /*0088*/ 	.word	0xffffffff


	//   ....[10]....
        /*008c*/ 	.word	0xffffffff


	//   ....[11]....
        /*0090*/ 	.word	0xffffffff


	//   ....[12]....
        /*0094*/ 	.word	0xffffffff


	//   ....[13]....
        /*0098*/ 	.word	0xffffffff


	//----- nvinfo : EIATTR_COOP_GROUP_INSTR_OFFSETS
	.align		4
.L_41:
        /*009c*/ 	.byte	0x04, 0x28
        /*009e*/ 	.short	(.L_43 - .L_42)


	//   ....[0]....
.L_42:
        /*00a0*/ 	.word	0x00000080


	//   ....[1]....
        /*00a4*/ 	.word	0x000004f0


	//   ....[2]....
        /*00a8*/ 	.word	0x000006c0


	//   ....[3]....
        /*00ac*/ 	.word	0x00000820


	//   ....[4]....
        /*00b0*/ 	.word	0x00000920


	//   ....[5]....
        /*00b4*/ 	.word	0x00000a90


	//   ....[6]....
        /*00b8*/ 	.word	0x00000c30


	//   ....[7]....
        /*00bc*/ 	.word	0x00000de0


	//   ....[8]....
        /*00c0*/ 	.word	0x00001fc0


	//   ....[9]....
        /*00c4*/ 	.word	0x00002f20


	//   ....[10]....
        /*00c8*/ 	.word	0x00003130


	//   ....[11]....
        /*00cc*/ 	.word	0x00003160


	//   ....[12]....
        /*00d0*/ 	.word	0x00003c10


	//   ....[13]....
        /*00d4*/ 	.word	0x00003e40


	//----- nvinfo : EIATTR_VRC_CTA_INIT_COUNT
	.align		4
.L_43:
        /*00d8*/ 	.byte	0x02, 0x4a
        /*00da*/ 	.byte	0x80
	.zero		1


	//----- nvinfo : EIATTR_SYSCALL_OFFSETS
	.align		4
        /*00dc*/ 	.byte	0x04, 0x46
        /*00de*/ 	.short	(.L_45 - .L_44)


	//   ....[0]....
.L_44:
        /*00e0*/ 	.word	0x000056c0


	//   ....[1]....
        /*00e4*/ 	.word	0x00005800


	//   ....[2]....
        /*00e8*/ 	.word	0x00006030


	//   ....[3]....
        /*00ec*/ 	.word	0x00006dc0


	//----- nvinfo : EIATTR_MBARRIER_INSTR_OFFSETS
	.align		4
.L_45:
        /*00f0*/ 	.byte	0x04, 0x39
        /*00f2*/ 	.short	(.L_47 - .L_46)


	//   ....[0]....
.L_46:
        /*00f4*/ 	.word	0x00000610
        /*00f8*/ 	.word	0x000000ff
        /*00fc*/ 	.word	0x00000000
        /*0100*/ 	.short	0x0100
        /*0102*/ 	.byte	0x04
	.zero		1


	//   ....[1]....
        /*0104*/ 	.word	0x00000620
        /*0108*/ 	.word	0x000000ff
        /*010c*/ 	.word	0x00000028
        /*0110*/ 	.short	0x0100
        /*0112*/ 	.byte	0x04
	.zero		1


	//   ....[2]....
        /*0114*/ 	.word	0x00000630
        /*0118*/ 	.word	0x000000ff
        /*011c*/ 	.word	0x00000008
        /*0120*/ 	.short	0x0100
        /*0122*/ 	.byte	0x04
	.zero		1


	//   ....[3]....
        /*0124*/ 	.word	0x00000640
        /*0128*/ 	.word	0x000000ff
        /*012c*/ 	.word	0x00000030
        /*0130*/ 	.short	0x0100
        /*0132*/ 	.byte	0x04
	.zero		1


	//   ....[4]....
        /*0134*/ 	.word	0x00000650
        /*0138*/ 	.word	0x000000ff
        /*013c*/ 	.word	0x00000010
        /*0140*/ 	.short	0x0100
        /*0142*/ 	.byte	0x04
	.zero		1


	//   ....[5]....
        /*0144*/ 	.word	0x00000660
        /*0148*/ 	.word	0x000000ff
        /*014c*/ 	.word	0x00000038
        /*0150*/ 	.short	0x0100
        /*0152*/ 	.byte	0x04
	.zero		1


	//   ....[6]....
        /*0154*/ 	.word	0x00000670
        /*0158*/ 	.word	0x000000ff
        /*015c*/ 	.word	0x00000018
        /*0160*/ 	.short	0x0100
        /*0162*/ 	.byte	0x04
	.zero		1


	//   ....[7]....
        /*0164*/ 	.word	0x00000680
        /*0168*/ 	.word	0x000000ff
        /*016c*/ 	.word	0x00000040
        /*0170*/ 	.short	0x0100
        /*0172*/ 	.byte	0x04
	.zero		1


	//   ....[8]....
        /*0174*/ 	.word	0x00000690
        /*0178*/ 	.word	0x000000ff
        /*017c*/ 	.word	0x00000020
        /*0180*/ 	.short	0x0100
        /*0182*/ 	.byte	0x04
	.zero		1


	//   ....[9]....
        /*0184*/ 	.word	0x000006a0
        /*0188*/ 	.word	0x000000ff
        /*018c*/ 	.word	0x00000048
        /*0190*/ 	.short	0x0100
        /*0192*/ 	.byte	0x04
	.zero		1


	//   ....[10]....
        /*0194*/ 	.word	0x000007d0
        /*0198*/ 	.word	0x000000ff
        /*019c*/ 	.word	0x00000050
        /*01a0*/ 	.short	0x0100
        /*01a2*/ 	.byte	0x04
	.zero		1


	//   ....[11]....
        /*01a4*/ 	.word	0x000007e0
        /*01a8*/ 	.word	0x000000ff
        /*01ac*/ 	.word	0x00000060
        /*01b0*/ 	.short	0x0100
        /*01b2*/ 	.byte	0x04
	.zero		1


	//   ....[12]....
        /*01b4*/ 	.word	0x000007f0
        /*01b8*/ 	.word	0x000000ff
        /*01bc*/ 	.word	0x00000058
        /*01c0*/ 	.short	0x0100
        /*01c2*/ 	.byte	0x04
	.zero		1


	//   ....[13]....
        /*01c4*/ 	.word	0x00000800
        /*01c8*/ 	.word	0x000000ff
        /*01cc*/ 	.word	0x00000068
        /*01d0*/ 	.short	0x0100
        /*01d2*/ 	.byte	0x04
	.zero		1


	//   ....[14]....
        /*01d4*/ 	.word	0x000008f0
        /*01d8*/ 	.word	0x000000ff
        /*01dc*/ 	.word	0x00000070
        /*01e0*/ 	.short	0x0100
        /*01e2*/ 	.byte	0x06
	.zero		1


	//   ....[15]....
        /*01e4*/ 	.word	0x00000900
        /*01e8*/ 	.word	0x000000ff
        /*01ec*/ 	.word	0x00000078
        /*01f0*/ 	.short	0x0100
        /*01f2*/ 	.byte	0x06
	.zero		1


	//   ....[16]....
        /*01f4*/ 	.word	0x00000a40
        /*01f8*/ 	.word	0x000000ff
        /*01fc*/ 	.word	0x00000080
        /*0200*/ 	.short	0x0100
        /*0202*/ 	.byte	0x06
	.zero		1


	//   ....[17]....
        /*0204*/ 	.word	0x00000a50
        /*0208*/ 	.word	0x000000ff
        /*020c*/ 	.word	0x00000090
        /*0210*/ 	.short	0x0100
        /*0212*/ 	.byte	0x06
	.zero		1


	//   ....[18]....
        /*0214*/ 	.word	0x00000a60
        /*0218*/ 	.word	0x000000ff
        /*021c*/ 	.word	0x00000088
        /*0220*/ 	.short	0x0100
        /*0222*/ 	.byte	0x06
	.zero		1


	//   ....[19]....
        /*0224*/ 	.word	0x00000a70
        /*0228*/ 	.word	0x000000ff
        /*022c*/ 	.word	0x00000098
        /*0230*/ 	.short	0x0100
        /*0232*/ 	.byte	0x06
	.zero		1


	//   ....[20]....
        /*0234*/ 	.word	0x00000ba0
        /*0238*/ 	.word	0x000000ff
        /*023c*/ 	.word	0x000000a0
        /*0240*/ 	.short	0x0100
        /*0242*/ 	.byte	0x04
	.zero		1


	//   ....[21]....
        /*0244*/ 	.word	0x00000bb0
        /*0248*/ 	.word	0x000000ff
        /*024c*/ 	.word	0x000000c0
        /*0250*/ 	.short	0x0100
        /*0252*/ 	.byte	0x04
	.zero		1


	//   ....[22]....
        /*0254*/ 	.word	0x00000bc0
        /*0258*/ 	.word	0x000000ff
        /*025c*/ 	.word	0x000000a8
        /*0260*/ 	.short	0x0100
        /*0262*/ 	.byte	0x04
	.zero		1


	//   ....[23]....
        /*0264*/ 	.word	0x00000bd0
        /*0268*/ 	.word	0x000000ff
        /*026c*/ 	.word	0x000000c8
        /*0270*/ 	.short	0x0100
        /*0272*/ 	.byte	0x04
	.zero		1


	//   ....[24]....
        /*0274*/ 	.word	0x00000be0
        /*0278*/ 	.word	0x000000ff
        /*027c*/ 	.word	0x000000b0
        /*0280*/ 	.short	0x0100
        /*0282*/ 	.byte	0x04
	.zero		1


	//   ....[25]....
        /*0284*/ 	.word	0x00000bf0
        /*0288*/ 	.word	0x000000ff
        /*028c*/ 	.word	0x000000d0
        /*0290*/ 	.short	0x0100
        /*0292*/ 	.byte	0x04
	.zero		1


	//   ....[26]....
        /*0294*/ 	.word	0x00000c00
        /*0298*/ 	.word	0x000000ff
        /*029c*/ 	.word	0x000000b8
        /*02a0*/ 	.short	0x0100
        /*02a2*/ 	.byte	0x04
	.zero		1


	//   ....[27]....
        /*02a4*/ 	.word	0x00000c10
        /*02a8*/ 	.word	0x000000ff
        /*02ac*/ 	.word	0x000000d8
        /*02b0*/ 	.short	0x0100
        /*02b2*/ 	.byte	0x04
	.zero		1


	//   ....[28]....
        /*02b4*/ 	.word	0x00000d00
        /*02b8*/ 	.word	0x000000ff
        /*02bc*/ 	.word	0x000000e0
        /*02c0*/ 	.short	0x0100
        /*02c2*/ 	.byte	0x04
	.zero		1


	//   ....[29]....
        /*02c4*/ 	.word	0x00000d10
        /*02c8*/ 	.word	0x000000ff
        /*02cc*/ 	.word	0x000000f0
        /*02d0*/ 	.short	0x0100
        /*02d2*/ 	.byte	0x04
	.zero		1


	//   ....[30]....
        /*02d4*/ 	.word	0x00000d20
        /*02d8*/ 	.word	0x000000ff
        /*02dc*/ 	.word	0x000000e8
        /*02e0*/ 	.short	0x0100
        /*02e2*/ 	.byte	0x04
	.zero		1


	//   ....[31]....
        /*02e4*/ 	.word	0x00000d30
        /*02e8*/ 	.word	0x000000ff
        /*02ec*/ 	.word	0x000000f8
        /*02f0*/ 	.short	0x0100
        /*02f2*/ 	.byte	0x04
	.zero		1


	//   ....[32]....
        /*02f4*/ 	.word	0x00001870
        /*02f8*/ 	.word	0x00000000
        /*02fc*/ 	.word	0x000000f0
        /*0300*/ 	.short	0x010a
        /*0302*/ 	.byte	0xff
	.zero		1


	//   ....[33]....
        /*0304*/ 	.word	0x00001890
        /*0308*/ 	.word	0x00000000
        /*030c*/ 	.word	0x000000e0
        /*0310*/ 	.short	0x0101
        /*0312*/ 	.byte	0xff
	.zero		1


	//   ....[34]....
        /*0314*/ 	.word	0x00001950
        /*0318*/ 	.word	0x000000ff
        /*031c*/ 	.word	0x00000028
        /*0320*/ 	.short	0x010a
        /*0322*/ 	.byte	0x04
	.zero		1


	//   ....[35]....
        /*0324*/ 	.word	0x000019d0
        /*0328*/ 	.word	0x000000ff
        /*032c*/ 	.word	0x00000028
        /*0330*/ 	.short	0x010a
        /*0332*/ 	.byte	0x21
	.zero		1


	//   ....[36]....
        /*0334*/ 	.word	0x00001b60
        /*0338*/ 	.word	0x000000ff
        /*033c*/ 	.word	0x00000028
        /*0340*/ 	.short	0x010a
        /*0342*/ 	.byte	0x08
	.zero		1


	//   ....[37]....
        /*0344*/ 	.word	0x00001c80
        /*0348*/ 	.word	0x000000ff
        /*034c*/ 	.word	0x00000078
        /*0350*/ 	.short	0x0101
        /*0352*/ 	.byte	0x07
	.zero		1


	//   ....[38]....
        /*0354*/ 	.word	0x00001ca0
        /*0358*/ 	.word	0x000000ff
        /*035c*/ 	.word	0x00000028
        /*0360*/ 	.short	0x010a
        /*0362*/ 	.byte	0x04
	.zero		1


	//   ....[39]....
        /*0364*/ 	.word	0x00001d20
        /*0368*/ 	.word	0x000000ff
        /*036c*/ 	.word	0x00000028
        /*0370*/ 	.short	0x010a
        /*0372*/ 	.byte	0x11
	.zero		1


	//   ....[40]....
        /*0374*/ 	.word	0x00001eb0
        /*0378*/ 	.word	0x000000ff
        /*037c*/ 	.word	0x00000028
        /*0380*/ 	.short	0x010a
        /*0382*/ 	.byte	0x06
	.zero		1


	//   ....[41]....
        /*0384*/ 	.word	0x00001ff0
        /*0388*/ 	.word	0x00000003
        /*038c*/ 	.word	0x00000080
        /*0390*/ 	.short	0x010a
        /*0392*/ 	.byte	0xff
	.zero		1


	//   ....[42]....
        /*0394*/ 	.word	0x00002140
        /*0398*/ 	.word	0x00000000
        /*039c*/ 	.word	0x00000000
        /*03a0*/ 	.short	0x0101
        /*03a2*/ 	.byte	0xff
	.zero		1


	//   ....[43]....
        /*03a4*/ 	.word	0x000026e0
        /*03a8*/ 	.word	0x000000ff
        /*03ac*/ 	.word	0x00000000
        /*03b0*/ 	.short	0x010a
        /*03b2*/ 	.byte	0x04
	.zero		1


	//   ....[44]....
        /*03b4*/ 	.word	0x00002770
        /*03b8*/ 	.word	0x000000ff
        /*03bc*/ 	.word	0x00000000
        /*03c0*/ 	.short	0x010a
        /*03c2*/ 	.byte	0x05
	.zero		1


	//   ....[45]....
        /*03c4*/ 	.word	0x00002800
        /*03c8*/ 	.word	0x000000ff
        /*03cc*/ 	.word	0x00000000
        /*03d0*/ 	.short	0x010a
        /*03d2*/ 	.byte	0x05
	.zero		1


	//   ....[46]....
        /*03d4*/ 	.word	0x00002890
        /*03d8*/ 	.word	0x000000ff
        /*03dc*/ 	.word	0x00000000
        /*03e0*/ 	.short	0x010a
        /*03e2*/ 	.byte	0x05
	.zero		1


	//   ....[47]....
        /*03e4*/ 	.word	0x00002930
        /*03e8*/ 	.word	0x00000000
        /*03ec*/ 	.word	0x00000000
        /*03f0*/ 	.short	0x010a
        /*03f2*/ 	.byte	0xff
	.zero		1


	//   ....[48]....
        /*03f4*/ 	.word	0x00002a70
        /*03f8*/ 	.word	0x00000002
        /*03fc*/ 	.word	0x000000e0
        /*0400*/ 	.short	0x010a
        /*0402*/ 	.byte	0xff
	.zero		1


	//   ....[49]....
        /*0404*/ 	.word	0x00002ad0
        /*0408*/ 	.word	0x00000004
        /*040c*/ 	.word	0x00000000
        /*0410*/ 	.short	0x0101
        /*0412*/ 	.byte	0xff
	.zero		1


	//   ....[50]....
        /*0414*/ 	.word	0x00002af0
        /*0418*/ 	.word	0x000000ff
        /*041c*/ 	.word	0x00000090
        /*0420*/ 	.short	0x010a
        /*0422*/ 	.byte	0x04
	.zero		1


	//   ....[51]....
        /*0424*/ 	.word	0x00002c10
        /*0428*/ 	.word	0x00000002
        /*042c*/ 	.word	0x00000080
        /*0430*/ 	.short	0x010a
        /*0432*/ 	.byte	0xff
	.zero		1


	//   ....[52]....
        /*0434*/ 	.word	0x00002d20
        /*0438*/ 	.word	0x00000002
        /*043c*/ 	.word	0x00000000
        /*0440*/ 	.short	0x0101
        /*0442*/ 	.byte	0xff
	.zero		1


	//   ....[53]....
        /*0444*/ 	.word	0x00002db0
        /*0448*/ 	.word	0x000000ff
        /*044c*/ 	.word	0x00000090
        /*0450*/ 	.short	0x0106
        /*0452*/ 	.byte	0x04
	.zero		1


	//   ....[54]....
        /*0454*/ 	.word	0x00002dd0
        /*0458*/ 	.word	0x000000ff
        /*045c*/ 	.word	0x00000090
        /*0460*/ 	.short	0x010a
        /*0462*/ 	.byte	0x04
	.zero		1


	//   ....[55]....
        /*0464*/ 	.word	0x00002e60
        /*0468*/ 	.word	0x000000ff
        /*046c*/ 	.word	0x00000090
        /*0470*/ 	.short	0x0106
        /*0472*/ 	.byte	0x07
	.zero		1


	//   ....[56]....
        /*0474*/ 	.word	0x00002ea0
        /*0478*/ 	.word	0x00000000
        /*047c*/ 	.word	0x00000090
        /*0480*/ 	.short	0x010a
        /*0482*/ 	.byte	0xff
	.zero		1


	//   ....[57]....
        /*0484*/ 	.word	0x00003400
        /*0488*/ 	.word	0x00000000
        /*048c*/ 	.word	0x00000080
        /*0490*/ 	.short	0x010a
        /*0492*/ 	.byte	0xff
	.zero		1


	//   ....[58]....
        /*0494*/ 	.word	0x00003500
        /*0498*/ 	.word	0x00000003
        /*049c*/ 	.word	0x00000000
        /*04a0*/ 	.short	0x0101
        /*04a2*/ 	.byte	0xff
	.zero		1


	//   ....[59]....
        /*04a4*/ 	.word	0x00003510
        /*04a8*/ 	.word	0x000000ff
        /*04ac*/ 	.word	0x00000000
        /*04b0*/ 	.short	0x010a
        /*04b2*/ 	.byte	0x04
	.zero		1


	//   ....[60]....
        /*04b4*/ 	.word	0x00003590
        /*04b8*/ 	.word	0x000000ff
        /*04bc*/ 	.word	0x000000c0
        /*04c0*/ 	.short	0x010a
        /*04c2*/ 	.byte	0x1f
	.zero		1


	//   ....[61]....
        /*04c4*/ 	.word	0x00003670
        /*04c8*/ 	.word	0x000000ff
        /*04cc*/ 	.word	0x00000000
        /*04d0*/ 	.short	0x010a
        /*04d2*/ 	.byte	0x05
	.zero		1


	//   ....[62]....
        /*04d4*/ 	.word	0x000037b0
        /*04d8*/ 	.word	0x000000ff
        /*04dc*/ 	.word	0x00000000
        /*04e0*/ 	.short	0x010a
        /*04e2*/ 	.byte	0x04
	.zero		1


	//   ....[63]....
        /*04e4*/ 	.word	0x00003a40
        /*04e8*/ 	.word	0x000000ff
        /*04ec*/ 	.word	0x00000000
        /*04f0*/ 	.short	0x010a
        /*04f2*/ 	.byte	0x04
	.zero		1


	//   ....[64]....
        /*04f4*/ 	.word	0x00003ad0
        /*04f8*/ 	.word	0x000000ff
        /*04fc*/ 	.word	0x00000000
        /*0500*/ 	.short	0x010a
        /*0502*/ 	.byte	0x05
	.zero		1


	//   ....[65]....
        /*0504*/ 	.word	0x00003b60
        /*0508*/ 	.word	0x000000ff
        /*050c*/ 	.word	0x00000000
        /*0510*/ 	.short	0x010a
        /*0512*/ 	.byte	0x05
	.zero		1


	//   ....[66]....
        /*0514*/ 	.word	0x00003bf0
        /*0518*/ 	.word	0x000000ff
        /*051c*/ 	.word	0x00000000
        /*0520*/ 	.short	0x010a
        /*0522*/ 	.byte	0x04
	.zero		1


	//   ....[67]....
        /*0524*/ 	.word	0x000040c0
        /*0528*/ 	.word	0x0000000c
        /*052c*/ 	.word	0x00000080
        /*0530*/ 	.short	0x010a
        /*0532*/ 	.byte	0xff
	.zero		1


	//   ....[68]....
        /*0534*/ 	.word	0x00004230
        /*0538*/ 	.word	0x00000000
        /*053c*/ 	.word	0x00000000
        /*0540*/ 	.short	0x0101
        /*0542*/ 	.byte	0xff
	.zero		1


	//   ....[69]....
        /*0544*/ 	.word	0x000046c0
        /*0548*/ 	.word	0x000000ff
        /*054c*/ 	.word	0x00000078
        /*0550*/ 	.short	0x010a
        /*0552*/ 	.byte	0x15
	.zero		1


	//   ....[70]....
        /*0554*/ 	.word	0x00004840
        /*0558*/ 	.word	0x000000ff
        /*055c*/ 	.word	0x00000060
        /*0560*/ 	.short	0x010a
        /*0562*/ 	.byte	0x15
	.zero		1


	//   ....[71]....
        /*0564*/ 	.word	0x000049b0
        /*0568*/ 	.word	0x000000ff
        /*056c*/ 	.word	0x00000050
        /*0570*/ 	.short	0x010b
        /*0572*/ 	.byte	0x15
	.zero		1


	//   ....[72]....
        /*0574*/ 	.word	0x000049c0
        /*0578*/ 	.word	0x000000ff
        /*057c*/ 	.word	0x00000000
        /*0580*/ 	.short	0x0101
        /*0582*/ 	.byte	0x22
	.zero		1


	//   ....[73]....
        /*0584*/ 	.word	0x000049d0
        /*0588*/ 	.word	0x000000ff
        /*058c*/ 	.word	0x00000068
        /*0590*/ 	.short	0x010a
        /*0592*/ 	.byte	0x15
	.zero		1


	//   ....[74]....
        /*0594*/ 	.word	0x00004bb0
        /*0598*/ 	.word	0x000000ff
        /*059c*/ 	.word	0x00000058
        /*05a0*/ 	.short	0x010b
        /*05a2*/ 	.byte	0x15
	.zero		1


	//   ....[75]....
        /*05a4*/ 	.word	0x00004bc0
        /*05a8*/ 	.word	0x000000ff
        /*05ac*/ 	.word	0x00000000
        /*05b0*/ 	.short	0x0101
        /*05b2*/ 	.byte	0x21
	.zero		1


	//   ....[76]....
        /*05b4*/ 	.word	0x00004bf0
        /*05b8*/ 	.word	0x000000ff
        /*05bc*/ 	.word	0x00000060
        /*05c0*/ 	.short	0x010a
        /*05c2*/ 	.byte	0x15
	.zero		1


	//   ....[77]....
        /*05c4*/ 	.word	0x00004c30
        /*05c8*/ 	.word	0x00000000
        /*05cc*/ 	.word	0x00000068
        /*05d0*/ 	.short	0x010a
        /*05d2*/ 	.byte	0xff
	.zero		1


	//   ....[78]....
        /*05d4*/ 	.word	0x00004f60
        /*05d8*/ 	.word	0x00000003
        /*05dc*/ 	.word	0x00000080
        /*05e0*/ 	.short	0x010a
        /*05e2*/ 	.byte	0xff
	.zero		1


	//   ....[79]....
        /*05e4*/ 	.word	0x000050e0
        /*05e8*/ 	.word	0x00000000
        /*05ec*/ 	.word	0x00000000
        /*05f0*/ 	.short	0x0101
        /*05f2*/ 	.byte	0xff
	.zero		1


	//   ....[80]....
        /*05f4*/ 	.word	0x00005c20
        /*05f8*/ 	.word	0x00000002
        /*05fc*/ 	.word	0x00000050
        /*0600*/ 	.short	0x010a
        /*0602*/ 	.byte	0xff
	.zero		1


	//   ....[81]....
        /*0604*/ 	.word	0x00005c90
        /*0608*/ 	.word	0x00000064
        /*060c*/ 	.word	0x000000a0
        /*0610*/ 	.short	0x010a
        /*0612*/ 	.byte	0xff
	.zero		1


	//   ....[82]....
        /*0614*/ 	.word	0x00005d80
        /*0618*/ 	.word	0x00000002
        /*061c*/ 	.word	0x00000050
        /*0620*/ 	.short	0x010a
        /*0622*/ 	.byte	0xff
	.zero		1


	//   ....[83]....
        /*0624*/ 	.word	0x00005e90
        /*0628*/ 	.word	0x00000000
        /*062c*/ 	.word	0x00000000
        /*0630*/ 	.short	0x0101
        /*0632*/ 	.byte	0xff
	.zero		1


	//   ....[84]....
        /*0634*/ 	.word	0x00005f10
        /*0638*/ 	.word	0x00000064
        /*063c*/ 	.word	0x000000a0
        /*0640*/ 	.short	0x010a
        /*0642*/ 	.byte	0xff
	.zero		1


	//   ....[85]....
        /*0644*/ 	.word	0x00006a60
        /*0648*/ 	.word	0x0000006d
        /*064c*/ 	.word	0x00000050
        /*0650*/ 	.short	0x010a
        /*0652*/ 	.byte	0xff
	.zero		1


	//   ....[86]....
        /*0654*/ 	.word	0x00006b30
        /*0658*/ 	.word	0x0000006d
        /*065c*/ 	.word	0x00000050
        /*0660*/ 	.short	0x010a
        /*0662*/ 	.byte	0xff
	.zero		1


	//   ....[87]....
        /*0664*/ 	.word	0x00006c40
        /*0668*/ 	.word	0x00000000
        /*066c*/ 	.word	0x00000000
        /*0670*/ 	.short	0x0101
        /*0672*/ 	.byte	0xff
	.zero		1


	//   ....[88]....
        /*0674*/ 	.word	0x000070d0
        /*0678*/ 	.word	0x000000ff
        /*067c*/ 	.word	0x00000000
        /*0680*/ 	.short	0x0101
        /*0682*/ 	.byte	0x04
	.zero		1


	//   ....[89]....
        /*0684*/ 	.word	0x000078e0
        /*0688*/ 	.word	0x00000000
        /*068c*/ 	.word	0x000000f0
        /*0690*/ 	.short	0x010a
        /*0692*/ 	.byte	0xff
	.zero		1


	//   ....[90]....
        /*0694*/ 	.word	0x00007940
        /*0698*/ 	.word	0x00000000
        /*069c*/ 	.word	0x00000028
        /*06a0*/ 	.short	0x010a
        /*06a2*/ 	.byte	0xff
	.zero		1


	//   ....[91]....
        /*06a4*/ 	.word	0x000079a0
        /*06a8*/ 	.word	0x00000000
        /*06ac*/ 	.word	0x00000028
        /*06b0*/ 	.short	0x010a
        /*06b2*/ 	.byte	0xff
	.zero		1


	//   ....[92]....
        /*06b4*/ 	.word	0x000079f0
        /*06b8*/ 	.word	0x00000003
        /*06bc*/ 	.word	0x00000080
        /*06c0*/ 	.short	0x010a
        /*06c2*/ 	.byte	0xff
	.zero		1


	//   ....[93]....
        /*06c4*/ 	.word	0x00007a50
        /*06c8*/ 	.word	0x00000000
        /*06cc*/ 	.word	0x00000000
        /*06d0*/ 	.short	0x010a
        /*06d2*/ 	.byte	0xff
	.zero		1


	//   ....[94]....
        /*06d4*/ 	.word	0x00007ab0
        /*06d8*/ 	.word	0x00000000
        /*06dc*/ 	.word	0x00000000
        /*06e0*/ 	.short	0x010a
        /*06e2*/ 	.byte	0xff
	.zero		1


	//   ....[95]....
        /*06e4*/ 	.word	0x00007b10
        /*06e8*/ 	.word	0x00000000
        /*06ec*/ 	.word	0x00000000
        /*06f0*/ 	.short	0x010a
        /*06f2*/ 	.byte	0xff
	.zero		1


	//   ....[96]....
        /*06f4*/ 	.word	0x00007b70
        /*06f8*/ 	.word	0x00000000
        /*06fc*/ 	.word	0x00000000
        /*0700*/ 	.short	0x010a
        /*0702*/ 	.byte	0xff
	.zero		1


	//   ....[97]....
        /*0704*/ 	.word	0x00007bc0
        /*0708*/ 	.word	0x00000002
        /*070c*/ 	.word	0x000000e0
        /*0710*/ 	.short	0x010a
        /*0712*/ 	.byte	0xff
	.zero		1


	//   ....[98]....
        /*0714*/ 	.word	0x00007c20
        /*0718*/ 	.word	0x00000002
        /*071c*/ 	.word	0x00000090
        /*0720*/ 	.short	0x010a
        /*0722*/ 	.byte	0xff
	.zero		1


	//   ....[99]....
        /*0724*/ 	.word	0x00007c70
        /*0728*/ 	.word	0x00000002
        /*072c*/ 	.word	0x00000080
        /*0730*/ 	.short	0x010a
        /*0732*/ 	.byte	0xff
	.zero		1


	//   ....[100]....
        /*0734*/ 	.word	0x00007cd0
        /*0738*/ 	.word	0x00000000
        /*073c*/ 	.word	0x00000090
        /*0740*/ 	.short	0x010a
        /*0742*/ 	.byte	0xff
	.zero		1


	//   ....[101]....
        /*0744*/ 	.word	0x00007d20
        /*0748*/ 	.word	0x00000000
        /*074c*/ 	.word	0x00000080
        /*0750*/ 	.short	0x010a
        /*0752*/ 	.byte	0xff
	.zero		1


	//   ....[102]....
        /*0754*/ 	.word	0x00007d80
        /*0758*/ 	.word	0x00000003
        /*075c*/ 	.word	0x000000c0
        /*0760*/ 	.short	0x010a
        /*0762*/ 	.byte	0xff
	.zero		1


	//   ....[103]....
        /*0764*/ 	.word	0x00007de0
        /*0768*/ 	.word	0x00000000
        /*076c*/ 	.word	0x00000000
        /*0770*/ 	.short	0x010a
        /*0772*/ 	.byte	0xff
	.zero		1


	//   ....[104]....
        /*0774*/ 	.word	0x00007e40
        /*0778*/ 	.word	0x00000000
        /*077c*/ 	.word	0x00000000
        /*0780*/ 	.short	0x010a
        /*0782*/ 	.byte	0xff
	.zero		1


	//   ....[105]....
        /*0784*/ 	.word	0x00007ea0
        /*0788*/ 	.word	0x00000000
        /*078c*/ 	.word	0x00000000
        /*0790*/ 	.short	0x010a
        /*0792*/ 	.byte	0xff
	.zero		1


	//   ....[106]....
        /*0794*/ 	.word	0x00007f00
        /*0798*/ 	.word	0x00000000
        /*079c*/ 	.word	0x00000000
        /*07a0*/ 	.short	0x010a
        /*07a2*/ 	.byte	0xff
	.zero		1


	//   ....[107]....
        /*07a4*/ 	.word	0x00007f60
        /*07a8*/ 	.word	0x00000000
        /*07ac*/ 	.word	0x00000000
        /*07b0*/ 	.short	0x010a
        /*07b2*/ 	.byte	0xff
	.zero		1


	//   ....[108]....
        /*07b4*/ 	.word	0x00007fb0
        /*07b8*/ 	.word	0x0000000c
        /*07bc*/ 	.word	0x00000080
        /*07c0*/ 	.short	0x010a
        /*07c2*/ 	.byte	0xff
	.zero		1


	//   ....[109]....
        /*07c4*/ 	.word	0x00008010
        /*07c8*/ 	.word	0x00000000
        /*07cc*/ 	.word	0x00000078
        /*07d0*/ 	.short	0x010a
        /*07d2*/ 	.byte	0xff
	.zero		1


	//   ....[110]....
        /*07d4*/ 	.word	0x00008070
        /*07d8*/ 	.word	0x00000000
        /*07dc*/ 	.word	0x00000060
        /*07e0*/ 	.short	0x010a
        /*07e2*/ 	.byte	0xff
	.zero		1


	//   ....[111]....
        /*07e4*/ 	.word	0x000080d0
        /*07e8*/ 	.word	0x00000000
        /*07ec*/ 	.word	0x00000068
        /*07f0*/ 	.short	0x010a
        /*07f2*/ 	.byte	0xff
	.zero		1


	//   ....[112]....
        /*07f4*/ 	.word	0x00008130
        /*07f8*/ 	.word	0x00000000
        /*07fc*/ 	.word	0x00000060
        /*0800*/ 	.short	0x010a
        /*0802*/ 	.byte	0xff
	.zero		1


	//   ....[113]....
        /*0804*/ 	.word	0x00008180
        /*0808*/ 	.word	0x00000003
        /*080c*/ 	.word	0x00000080
        /*0810*/ 	.short	0x010a
        /*0812*/ 	.byte	0xff
	.zero		1


	//   ....[114]....
        /*0814*/ 	.word	0x000081d0
        /*0818*/ 	.word	0x00000002
        /*081c*/ 	.word	0x00000050
        /*0820*/ 	.short	0x010a
        /*0822*/ 	.byte	0xff
	.zero		1


	//   ....[115]....
        /*0824*/ 	.word	0x00008220
        /*0828*/ 	.word	0x00000064
        /*082c*/ 	.word	0x000000a0
        /*0830*/ 	.short	0x010a
        /*0832*/ 	.byte	0xff
	.zero		1


	//   ....[116]....
        /*0834*/ 	.word	0x00008270
        /*0838*/ 	.word	0x0000006d
        /*083c*/ 	.word	0x00000050
        /*0840*/ 	.short	0x010a
        /*0842*/ 	.byte	0xff
	.zero		1


	//----- nvinfo : EIATTR_NUM_MBARRIERS
	.align		4
.L_47:
        /*0844*/ 	.byte	0x03, 0x38
        /*0846*/ 	.short	0x0020


	//----- nvinfo : EIATTR_EXIT_INSTR_OFFSETS
	.align		4
        /*0848*/ 	.byte	0x04, 0x1c
        /*084a*/ 	.short	(.L_49 - .L_48)


	//   ....[0]....
.L_48:
        /*084c*/ 	.word	0x00002960


	//   ....[1]....
        /*0850*/ 	.word	0x00002e70


	//   ....[2]....
        /*0854*/ 	.word	0x00002ed0


	//   ....[3]....
        /*0858*/ 	.word	0x00003e50


	//   ....[4]....
        /*085c*/ 	.word	0x00004c60


	//   ....[5]....
        /*0860*/ 	.word	0x00004ca0


	//   ....[6]....
        /*0864*/ 	.word	0x000078d0


	//----- nvinfo : EIATTR_MAX_THREADS
	.align		4
.L_49:
        /*0868*/ 	.byte	0x04, 0x05
        /*086a*/ 	.short	(.L_51 - .L_50)
.L_50:
        /*086c*/ 	.word	0x00000100
        /*0870*/ 	.word	0x00000001
        /*0874*/ 	.word	0x00000001


	//----- nvinfo : EIATTR_CRS_STACK_SIZE
	.align		4
.L_51:
        /*0878*/ 	.byte	0x04, 0x1e
        /*087a*/ 	.short	(.L_53 - .L_52)
.L_52:
        /*087c*/ 	.word	0x00000000


	//----- nvinfo : EIATTR_CBANK_PARAM_SIZE
	.align		4
.L_53:
        /*0880*/ 	.byte	0x03, 0x19
        /*0882*/ 	.short	0x0800


	//----- nvinfo : EIATTR_PARAM_CBANK
	.align		4
        /*0884*/ 	.byte	0x04, 0x0a
        /*0886*/ 	.short	(.L_55 - .L_54)
	.align		4
.L_54:
        /*0888*/ 	.word	index@(.nv.constant0._ZN7cutlass13device_kernelINS_4gemm6kernel13GemmUniversalIN4cute5tupleIJiiiiEEENS1_10collective13CollectiveMmaINS1_35MainloopSm100TmaUmmaWarpSpecializedILi5ELi2ELi4ENS5_IJNS4_1CILi1EEENSA_ILi2EEESB_EEEEENS5_IJNSA_ILi64EEENSA_ILi128EEESG_EEENS_12float_e5m2_tENS5_IJlSB_lEEESI_SJ_NS4_8TiledMMAINS4_8MMA_AtomIJNS4_10MMA_TraitsINS4_19SM100_MMA_F8F6F4_SSEJSI_SI_fSF_SG_NS4_17integral_constantINS4_4UMMA5MajorELSQ_0EEESR_NSO_INSP_7ScaleInELSS_0EEEST_EEEEEENS4_6LayoutINS5_IJSB_SB_SB_EEENS5_IJNSA_ILi0EEESY_SY_EEEEENS5_IJNS4_10UnderscoreES11_S11_EEEEENS4_23SM90_TMA_LOAD_MULTICASTENS4_14ComposedLayoutINS4_7SwizzleILi3ELi4ELi3EEENS4_18smem_ptr_flag_bitsILi8EEENSW_INS5_IJNSA_ILi8EEESG_EEENS5_IJSG_SB_EEEEEEEvNS4_8identityENS4_13SM90_TMA_LOADES1E_vS1F_EENS_8epilogue10collective18CollectiveEpilogueINS1I_23Sm100TmaWarpSpecializedILi2ELi2ELi32ELb0ELb0EEEJSH_NS5_IJNSW_ISF_SB_EES1N_EEESI_SJ_SI_SJ_NS1I_6fusion15FusionCallbacksIS1M_NS1P_17LinearCombinationISI_fSI_fLNS_15FloatRoundStyleE2EEESH_S1O_JEEENS4_5SM1004TMEM4LOAD26SM100_TMEM_LOAD_16dp32b32xES1G_NS15_INS16_ILi2ELi4ELi3EEES19_NSW_INS5_IJS1A_SF_EEENS5_IJSF_SB_EEEEEEENS4_39AutoVectorizingCopyWithAssumedAlignmentILi128EEENS4_14SM90_TMA_STOREES23_S25_S25_EEEvvEEEEvNT_6ParamsE)
        /*088c*/ 	.short	0x0380
        /*088e*/ 	.short	0x0800


	//----- nvinfo : EIATTR_SW_WAR
	.align		4
.L_55:
        /*0890*/ 	.byte	0x04, 0x36
        /*0892*/ 	.short	(.L_57 - .L_56)
.L_56:
        /*0894*/ 	.word	0x00000008
.L_57:


//--------------------- .nv.callgraph             --------------------------
	.section	.nv.callgraph,"",@"SHT_CUDA_CALLGRAPH"
	.align	4
	.sectionentsize	8
	.align		4
        /*0000*/ 	.word	0x00000000
	.align		4
        /*0004*/ 	.word	0xffffffff
	.align		4
        /*0008*/ 	.word	index@(_ZN7cutlass13device_kernelINS_4gemm6kernel13GemmUniversalIN4cute5tupleIJiiiiEEENS1_10collective13CollectiveMmaINS1_35MainloopSm100TmaUmmaWarpSpecializedILi5ELi2ELi4ENS5_IJNS4_1CILi1EEENSA_ILi2EEESB_EEEEENS5_IJNSA_ILi64EEENSA_ILi128EEESG_EEENS_12float_e5m2_tENS5_IJlSB_lEEESI_SJ_NS4_8TiledMMAINS4_8MMA_AtomIJNS4_10MMA_TraitsINS4_19SM100_MMA_F8F6F4_SSEJSI_SI_fSF_SG_NS4_17integral_constantINS4_4UMMA5MajorELSQ_0EEESR_NSO_INSP_7ScaleInELSS_0EEEST_EEEEEENS4_6LayoutINS5_IJSB_SB_SB_EEENS5_IJNSA_ILi0EEESY_SY_EEEEENS5_IJNS4_10UnderscoreES11_S11_EEEEENS4_23SM90_TMA_LOAD_MULTICASTENS4_14ComposedLayoutINS4_7SwizzleILi3ELi4ELi3EEENS4_18smem_ptr_flag_bitsILi8EEENSW_INS5_IJNSA_ILi8EEESG_EEENS5_IJSG_SB_EEEEEEEvNS4_8identityENS4_13SM90_TMA_LOADES1E_vS1F_EENS_8epilogue10collective18CollectiveEpilogueINS1I_23Sm100TmaWarpSpecializedILi2ELi2ELi32ELb0ELb0EEEJSH_NS5_IJNSW_ISF_SB_EES1N_EEESI_SJ_SI_SJ_NS1I_6fusion15FusionCallbacksIS1M_NS1P_17LinearCombinationISI_fSI_fLNS_15FloatRoundStyleE2EEESH_S1O_JEEENS4_5SM1004TMEM4LOAD26SM100_TMEM_LOAD_16dp32b32xES1G_NS15_INS16_ILi2ELi4ELi3EEES19_NSW_INS5_IJS1A_SF_EEENS5_IJSF_SB_EEEEEEENS4_39AutoVectorizingCopyWithAssumedAlignmentILi128EEENS4_14SM90_TMA_STOREES23_S25_S25_EEEvvEEEEvNT_6ParamsE)
	.align		4
        /*000c*/ 	.word	index@(__assertfail)
	.align		4
        /*0010*/ 	.word	0x00000000
	.align		4
        /*0014*/ 	.word	0xfffffffe
	.align		4
        /*0018*/ 	.word	0x00000000
	.align		4
        /*001c*/ 	.word	0xfffffffd
	.align		4
        /*0020*/ 	.word	0x00000000
	.align		4
        /*0024*/ 	.word	0xfffffffc


//--------------------- .nv.constant4             --------------------------
	.section	.nv.constant4,"a",@progbits
	.align	8
	.align		8
.nv.constant4:
        /*0000*/ 	.dword	__assertfail
	.align		8
        /*0008*/ 	.dword	__unnamed_1
	.align		8
        /*0010*/ 	.dword	__unnamed_2
	.align		8
        /*0018*/ 	.dword	_ZN39_INTERNAL_a3942926_4_k_cu_e0a98a9b_96684cuda3std3__45__cpo5beginE
	.align		8
        /*0020*/ 	.dword	_ZN39_INTERNAL_a3942926_4_k_cu_e0a98a9b_96684cuda3std3__45__cpo3endE
	.align		8
        /*0028*/ 	.dword	_ZN39_INTERNAL_a3942926_4_k_cu_e0a98a9b_96684cuda3std3__45__cpo6cbeginE
	.align		8
        /*0030*/ 	.dword	_ZN39_INTERNAL_a3942926_4_k_cu_e0a98a9b_96684cuda3std3__45__cpo4cendE
	.align		8
        /*0038*/ 	.dword	_ZN39_INTERNAL_a3942926_4_k_cu_e0a98a9b_96684cuda3std3__441_GLOBAL__N__a3942926_4_k_cu_e0a98a9b_96686ignoreE
	.align		8
        /*0040*/ 	.dword	_ZN39_INTERNAL_a3942926_4_k_cu_e0a98a9b_96684cuda3std3__419piecewise_constructE
	.align		8
        /*0048*/ 	.dword	_ZN39_INTERNAL_a3942926_4_k_cu_e0a98a9b_96684cuda3std3__48in_placeE
	.align		8
        /*0050*/ 	.dword	_ZN39_INTERNAL_a3942926_4_k_cu_e0a98a9b_96684cuda3std6ranges3__45__cpo4swapE
	.align		8
        /*0058*/ 	.dword	_ZN39_INTERNAL_a3942926_4_k_cu_e0a98a9b_96684cuda3std6ranges3__45__cpo9iter_moveE
	.align		8
        /*0060*/ 	.dword	_ZN39_INTERNAL_a3942926_4_k_cu_e0a98a9b_96684cute7productE
	.align		8
        /*0068*/ 	.dword	_ZN39_INTERNAL_a3942926_4_k_cu_e0a98a9b_96684cute1_E
	.align		8
        /*0070*/ 	.dword	$str$25
	.align		8
        /*0078*/ 	.dword	$str$26
	.align		8
        /*0080*/ 	.dword	$str$27
	.align		8
        /*0088*/ 	.dword	$str$28


//--------------------- .text._ZN7cutlass13device_kernelINS_4gemm6kernel13GemmUniversalIN4cute5tupleIJiiiiEEENS1_10collective13CollectiveMmaINS1_35MainloopSm100TmaUmmaWarpSpecializedILi5ELi2ELi4ENS5_IJNS4_1CILi1EEENSA_ILi2EEESB_EEEEENS5_IJNSA_ILi64EEENSA_ILi128EEESG_EEENS_12float_e5m2_tENS5_IJlSB_lEEESI_SJ_NS4_8TiledMMAINS4_8MMA_AtomIJNS4_10MMA_TraitsINS4_19SM100_MMA_F8F6F4_SSEJSI_SI_fSF_SG_NS4_17integral_constantINS4_4UMMA5MajorELSQ_0EEESR_NSO_INSP_7ScaleInELSS_0EEEST_EEEEEENS4_6LayoutINS5_IJSB_SB_SB_EEENS5_IJNSA_ILi0EEESY_SY_EEEEENS5_IJNS4_10UnderscoreES11_S11_EEEEENS4_23SM90_TMA_LOAD_MULTICASTENS4_14ComposedLayoutINS4_7SwizzleILi3ELi4ELi3EEENS4_18smem_ptr_flag_bitsILi8EEENSW_INS5_IJNSA_ILi8EEESG_EEENS5_IJSG_SB_EEEEEEEvNS4_8identityENS4_13SM90_TMA_LOADES1E_vS1F_EENS_8epilogue10collective18CollectiveEpilogueINS1I_23Sm100TmaWarpSpecializedILi2ELi2ELi32ELb0ELb0EEEJSH_NS5_IJNSW_ISF_SB_EES1N_EEESI_SJ_SI_SJ_NS1I_6fusion15FusionCallbacksIS1M_NS1P_17LinearCombinationISI_fSI_fLNS_15FloatRoundStyleE2EEESH_S1O_JEEENS4_5SM1004TMEM4LOAD26SM100_TMEM_LOAD_16dp32b32xES1G_NS15_INS16_ILi2ELi4ELi3EEES19_NSW_INS5_IJS1A_SF_EEENS5_IJSF_SB_EEEEEEENS4_39AutoVectorizingCopyWithAssumedAlignmentILi128EEENS4_14SM90_TMA_STOREES23_S25_S25_EEEvvEEEEvNT_6ParamsE --------------------------
	.section	.text._ZN7cutlass13device_kernelINS_4gemm6kernel13GemmUniversalIN4cute5tupleIJiiiiEEENS1_10collective13CollectiveMmaINS1_35MainloopSm100TmaUmmaWarpSpecializedILi5ELi2ELi4ENS5_IJNS4_1CILi1EEENSA_ILi2EEESB_EEEEENS5_IJNSA_ILi64EEENSA_ILi128EEESG_EEENS_12float_e5m2_tENS5_IJlSB_lEEESI_SJ_NS4_8TiledMMAINS4_8MMA_AtomIJNS4_10MMA_TraitsINS4_19SM100_MMA_F8F6F4_SSEJSI_SI_fSF_SG_NS4_17integral_constantINS4_4UMMA5MajorELSQ_0EEESR_NSO_INSP_7ScaleInELSS_0EEEST_EEEEEENS4_6LayoutINS5_IJSB_SB_SB_EEENS5_IJNSA_ILi0EEESY_SY_EEEEENS5_IJNS4_10UnderscoreES11_S11_EEEEENS4_23SM90_TMA_LOAD_MULTICASTENS4_14ComposedLayoutINS4_7SwizzleILi3ELi4ELi3EEENS4_18smem_ptr_flag_bitsILi8EEENSW_INS5_IJNSA_ILi8EEESG_EEENS5_IJSG_SB_EEEEEEEvNS4_8identityENS4_13SM90_TMA_LOADES1E_vS1F_EENS_8epilogue10collective18CollectiveEpilogueINS1I_23Sm100TmaWarpSpecializedILi2ELi2ELi32ELb0ELb0EEEJSH_NS5_IJNSW_ISF_SB_EES1N_EEESI_SJ_SI_SJ_NS1I_6fusion15FusionCallbacksIS1M_NS1P_17LinearCombinationISI_fSI_fLNS_15FloatRoundStyleE2EEESH_S1O_JEEENS4_5SM1004TMEM4LOAD26SM100_TMEM_LOAD_16dp32b32xES1G_NS15_INS16_ILi2ELi4ELi3EEES19_NSW_INS5_IJS1A_SF_EEENS5_IJSF_SB_EEEEEEENS4_39AutoVectorizingCopyWithAssumedAlignmentILi128EEENS4_14SM90_TMA_STOREES23_S25_S25_EEEvvEEEEvNT_6ParamsE,"ax",@progbits
	.align	128
.text._ZN7cutlass13device_kernelINS_4gemm6kernel13GemmUniversalIN4cute5tupleIJiiiiEEENS1_10collective13CollectiveMmaINS1_35MainloopSm100TmaUmmaWarpSpecializedILi5ELi2ELi4ENS5_IJNS4_1CILi1EEENSA_ILi2EEESB_EEEEENS5_IJNSA_ILi64EEENSA_ILi128EEESG_EEENS_12float_e5m2_tENS5_IJlSB_lEEESI_SJ_NS4_8TiledMMAINS4_8MMA_AtomIJNS4_10MMA_TraitsINS4_19SM100_MMA_F8F6F4_SSEJSI_SI_fSF_SG_NS4_17integral_constantINS4_4UMMA5MajorELSQ_0EEESR_NSO_INSP_7ScaleInELSS_0EEEST_EEEEEENS4_6LayoutINS5_IJSB_SB_SB_EEENS5_IJNSA_ILi0EEESY_SY_EEEEENS5_IJNS4_10UnderscoreES11_S11_EEEEENS4_23SM90_TMA_LOAD_MULTICASTENS4_14ComposedLayoutINS4_7SwizzleILi3ELi4ELi3EEENS4_18smem_ptr_flag_bitsILi8EEENSW_INS5_IJNSA_ILi8EEESG_EEENS5_IJSG_SB_EEEEEEEvNS4_8identityENS4_13SM90_TMA_LOADES1E_vS1F_EENS_8epilogue10collective18CollectiveEpilogueINS1I_23Sm100TmaWarpSpecializedILi2ELi2ELi32ELb0ELb0EEEJSH_NS5_IJNSW_ISF_SB_EES1N_EEESI_SJ_SI_SJ_NS1I_6fusion15FusionCallbacksIS1M_NS1P_17LinearCombinationISI_fSI_fLNS_15FloatRoundStyleE2EEESH_S1O_JEEENS4_5SM1004TMEM4LOAD26SM100_TMEM_LOAD_16dp32b32xES1G_NS15_INS16_ILi2ELi4ELi3EEES19_NSW_INS5_IJS1A_SF_EEENS5_IJSF_SB_EEEEEEENS4_39AutoVectorizingCopyWithAssumedAlignmentILi128EEENS4_14SM90_TMA_STOREES23_S25_S25_EEEvvEEEEvNT_6ParamsE:
        .type           _ZN7cutlass13device_kernelINS_4gemm6kernel13GemmUniversalIN4cute5tupleIJiiiiEEENS1_10collective13CollectiveMmaINS1_35MainloopSm100TmaUmmaWarpSpecializedILi5ELi2ELi4ENS5_IJNS4_1CILi1EEENSA_ILi2EEESB_EEEEENS5_IJNSA_ILi64EEENSA_ILi128EEESG_EEENS_12float_e5m2_tENS5_IJlSB_lEEESI_SJ_NS4_8TiledMMAINS4_8MMA_AtomIJNS4_10MMA_TraitsINS4_19SM100_MMA_F8F6F4_SSEJSI_SI_fSF_SG_NS4_17integral_constantINS4_4UMMA5MajorELSQ_0EEESR_NSO_INSP_7ScaleInELSS_0EEEST_EEEEEENS4_6LayoutINS5_IJSB_SB_SB_EEENS5_IJNSA_ILi0EEESY_SY_EEEEENS5_IJNS4_10UnderscoreES11_S11_EEEEENS4_23SM90_TMA_LOAD_MULTICASTENS4_14ComposedLayoutINS4_7SwizzleILi3ELi4ELi3EEENS4_18smem_ptr_flag_bitsILi8EEENSW_INS5_IJNSA_ILi8EEESG_EEENS5_IJSG_SB_EEEEEEEvNS4_8identityENS4_13SM90_TMA_LOADES1E_vS1F_EENS_8epilogue10collective18CollectiveEpilogueINS1I_23Sm100TmaWarpSpecializedILi2ELi2ELi32ELb0ELb0EEEJSH_NS5_IJNSW_ISF_SB_EES1N_EEESI_SJ_SI_SJ_NS1I_6fusion15FusionCallbacksIS1M_NS1P_17LinearCombinationISI_fSI_fLNS_15FloatRoundStyleE2EEESH_S1O_JEEENS4_5SM1004TMEM4LOAD26SM100_TMEM_LOAD_16dp32b32xES1G_NS15_INS16_ILi2ELi4ELi3EEES19_NSW_INS5_IJS1A_SF_EEENS5_IJSF_SB_EEEEEEENS4_39AutoVectorizingCopyWithAssumedAlignmentILi128EEENS4_14SM90_TMA_STOREES23_S25_S25_EEEvvEEEEvNT_6ParamsE,@function
        .size           _ZN7cutlass13device_kernelINS_4gemm6kernel13GemmUniversalIN4cute5tupleIJiiiiEEENS1_10collective13CollectiveMmaINS1_35MainloopSm100TmaUmmaWarpSpecializedILi5ELi2ELi4ENS5_IJNS4_1CILi1EEENSA_ILi2EEESB_EEEEENS5_IJNSA_ILi64EEENSA_ILi128EEESG_EEENS_12float_e5m2_tENS5_IJlSB_lEEESI_SJ_NS4_8TiledMMAINS4_8MMA_AtomIJNS4_10MMA_TraitsINS4_19SM100_MMA_F8F6F4_SSEJSI_SI_fSF_SG_NS4_17integral_constantINS4_4UMMA5MajorELSQ_0EEESR_NSO_INSP_7ScaleInELSS_0EEEST_EEEEEENS4_6LayoutINS5_IJSB_SB_SB_EEENS5_IJNSA_ILi0EEESY_SY_EEEEENS5_IJNS4_10UnderscoreES11_S11_EEEEENS4_23SM90_TMA_LOAD_MULTICASTENS4_14ComposedLayoutINS4_7SwizzleILi3ELi4ELi3EEENS4_18smem_ptr_flag_bitsILi8EEENSW_INS5_IJNSA_ILi8EEESG_EEENS5_IJSG_SB_EEEEEEEvNS4_8identityENS4_13SM90_TMA_LOADES1E_vS1F_EENS_8epilogue10collective18CollectiveEpilogueINS1I_23Sm100TmaWarpSpecializedILi2ELi2ELi32ELb0ELb0EEEJSH_NS5_IJNSW_ISF_SB_EES1N_EEESI_SJ_SI_SJ_NS1I_6fusion15FusionCallbacksIS1M_NS1P_17LinearCombinationISI_fSI_fLNS_15FloatRoundStyleE2EEESH_S1O_JEEENS4_5SM1004TMEM4LOAD26SM100_TMEM_LOAD_16dp32b32xES1G_NS15_INS16_ILi2ELi4ELi3EEES19_NSW_INS5_IJS1A_SF_EEENS5_IJSF_SB_EEEEEEENS4_39AutoVectorizingCopyWithAssumedAlignmentILi128EEENS4_14SM90_TMA_STOREES23_S25_S25_EEEvvEEEEvNT_6ParamsE,(.L_x_152 - _ZN7cutlass13device_kernelINS_4gemm6kernel13GemmUniversalIN4cute5tupleIJiiiiEEENS1_10collective13CollectiveMmaINS1_35MainloopSm100TmaUmmaWarpSpecializedILi5ELi2ELi4ENS5_IJNS4_1CILi1EEENSA_ILi2EEESB_EEEEENS5_IJNSA_ILi64EEENSA_ILi128EEESG_EEENS_12float_e5m2_tENS5_IJlSB_lEEESI_SJ_NS4_8TiledMMAINS4_8MMA_AtomIJNS4_10MMA_TraitsINS4_19SM100_MMA_F8F6F4_SSEJSI_SI_fSF_SG_NS4_17integral_constantINS4_4UMMA5MajorELSQ_0EEESR_NSO_INSP_7ScaleInELSS_0EEEST_EEEEEENS4_6LayoutINS5_IJSB_SB_SB_EEENS5_IJNSA_ILi0EEESY_SY_EEEEENS5_IJNS4_10UnderscoreES11_S11_EEEEENS4_23SM90_TMA_LOAD_MULTICASTENS4_14ComposedLayoutINS4_7SwizzleILi3ELi4ELi3EEENS4_18smem_ptr_flag_bitsILi8EEENSW_INS5_IJNSA_ILi8EEESG_EEENS5_IJSG_SB_EEEEEEEvNS4_8identityENS4_13SM90_TMA_LOADES1E_vS1F_EENS_8epilogue10collective18CollectiveEpilogueINS1I_23Sm100TmaWarpSpecializedILi2ELi2ELi32ELb0ELb0EEEJSH_NS5_IJNSW_ISF_SB_EES1N_EEESI_SJ_SI_SJ_NS1I_6fusion15FusionCallbacksIS1M_NS1P_17LinearCombinationISI_fSI_fLNS_15FloatRoundStyleE2EEESH_S1O_JEEENS4_5SM1004TMEM4LOAD26SM100_TMEM_LOAD_16dp32b32xES1G_NS15_INS16_ILi2ELi4ELi3EEES19_NSW_INS5_IJS1A_SF_EEENS5_IJSF_SB_EEEEEEENS4_39AutoVectorizingCopyWithAssumedAlignmentILi128EEENS4_14SM90_TMA_STOREES23_S25_S25_EEEvvEEEEvNT_6ParamsE)
        .other          _ZN7cutlass13device_kernelINS_4gemm6kernel13GemmUniversalIN4cute5tupleIJiiiiEEENS1_10collective13CollectiveMmaINS1_35MainloopSm100TmaUmmaWarpSpecializedILi5ELi2ELi4ENS5_IJNS4_1CILi1EEENSA_ILi2EEESB_EEEEENS5_IJNSA_ILi64EEENSA_ILi128EEESG_EEENS_12float_e5m2_tENS5_IJlSB_lEEESI_SJ_NS4_8TiledMMAINS4_8MMA_AtomIJNS4_10MMA_TraitsINS4_19SM100_MMA_F8F6F4_SSEJSI_SI_fSF_SG_NS4_17integral_constantINS4_4UMMA5MajorELSQ_0EEESR_NSO_INSP_7ScaleInELSS_0EEEST_EEEEEENS4_6LayoutINS5_IJSB_SB_SB_EEENS5_IJNSA_ILi0EEESY_SY_EEEEENS5_IJNS4_10UnderscoreES11_S11_EEEEENS4_23SM90_TMA_LOAD_MULTICASTENS4_14ComposedLayoutINS4_7SwizzleILi3ELi4ELi3EEENS4_18smem_ptr_flag_bitsILi8EEENSW_INS5_IJNSA_ILi8EEESG_EEENS5_IJSG_SB_EEEEEEEvNS4_8identityENS4_13SM90_TMA_LOADES1E_vS1F_EENS_8epilogue10collective18CollectiveEpilogueINS1I_23Sm100TmaWarpSpecializedILi2ELi2ELi32ELb0ELb0EEEJSH_NS5_IJNSW_ISF_SB_EES1N_EEESI_SJ_SI_SJ_NS1I_6fusion15FusionCallbacksIS1M_NS1P_17LinearCombinationISI_fSI_fLNS_15FloatRoundStyleE2EEESH_S1O_JEEENS4_5SM1004TMEM4LOAD26SM100_TMEM_LOAD_16dp32b32xES1G_NS15_INS16_ILi2ELi4ELi3EEES19_NSW_INS5_IJS1A_SF_EEENS5_IJSF_SB_EEEEEEENS4_39AutoVectorizingCopyWithAssumedAlignmentILi128EEENS4_14SM90_TMA_STOREES23_S25_S25_EEEvvEEEEvNT_6ParamsE,@"STO_CUDA_ENTRY STV_DEFAULT"
_ZN7cutlass13device_kernelINS_4gemm6kernel13GemmUniversalIN4cute5tupleIJiiiiEEENS1_10collective13CollectiveMmaINS1_35MainloopSm100TmaUmmaWarpSpecializedILi5ELi2ELi4ENS5_IJNS4_1CILi1EEENSA_ILi2EEESB_EEEEENS5_IJNSA_ILi64EEENSA_ILi128EEESG_EEENS_12float_e5m2_tENS5_IJlSB_lEEESI_SJ_NS4_8TiledMMAINS4_8MMA_AtomIJNS4_10MMA_TraitsINS4_19SM100_MMA_F8F6F4_SSEJSI_SI_fSF_SG_NS4_17integral_constantINS4_4UMMA5MajorELSQ_0EEESR_NSO_INSP_7ScaleInELSS_0EEEST_EEEEEENS4_6LayoutINS5_IJSB_SB_SB_EEENS5_IJNSA_ILi0EEESY_SY_EEEEENS5_IJNS4_10UnderscoreES11_S11_EEEEENS4_23SM90_TMA_LOAD_MULTICASTENS4_14ComposedLayoutINS4_7SwizzleILi3ELi4ELi3EEENS4_18smem_ptr_flag_bitsILi8EEENSW_INS5_IJNSA_ILi8EEESG_EEENS5_IJSG_SB_EEEEEEEvNS4_8identityENS4_13SM90_TMA_LOADES1E_vS1F_EENS_8epilogue10collective18CollectiveEpilogueINS1I_23Sm100TmaWarpSpecializedILi2ELi2ELi32ELb0ELb0EEEJSH_NS5_IJNSW_ISF_SB_EES1N_EEESI_SJ_SI_SJ_NS1I_6fusion15FusionCallbacksIS1M_NS1P_17LinearCombinationISI_fSI_fLNS_15FloatRoundStyleE2EEESH_S1O_JEEENS4_5SM1004TMEM4LOAD26SM100_TMEM_LOAD_16dp32b32xES1G_NS15_INS16_ILi2ELi4ELi3EEES19_NSW_INS5_IJS1A_SF_EEENS5_IJSF_SB_EEEEEEENS4_39AutoVectorizingCopyWithAssumedAlignmentILi128EEENS4_14SM90_TMA_STOREES23_S25_S25_EEEvvEEEEvNT_6ParamsE:
[----:B------:R-:W1:Y:S01]  /*0000*/  LDC R1, c[0x0][0x37c] ;  /* 0x0000df00ff017b82 */ /* 0x000e620000000800 */
[----:B------:R-:W2:Y:S01]  /*0010*/  S2R R93, SR_TID.X ;  /* 0x00000000005d7919 */ /* 0x000ea20000002100 */
[----:B------:R-:W3:Y:S01]  /*0020*/  LDCU.64 UR8, c[0x0][0x890] ;  /* 0x00011200ff0877ac */ /* 0x000ee20008000a00 */
[----:B------:R-:W-:Y:S02]  /*0030*/  PRMT R84, RZ, 0x7610, R84 ;  /* 0x00007610ff547816 */ /* 0x000fe40000000054 */
[----:B------:R-:W-:Y:S01]  /*0040*/  ELECT P3, URZ, PT ;  /* 0x0000000000ff782f */ /* 0x000fe20003860000 */
[----:B---3--:R-:W-:-:S04]  /*0050*/  UISETP.NE.U32.AND UP0, UPT, UR8, URZ, UPT ;  /* 0x000000ff0800728c */ /* 0x008fc8000bf05070 */
[----:B------:R-:W-:Y:S01]  /*0060*/  UISETP.NE.AND.EX UP0, UPT, UR9, URZ, UPT, UP0 ;  /* 0x000000ff0900728c */ /* 0x000fe2000bf05300 */
[----:B--2---:R-:W-:-:S05]  /*0070*/  SHF.R.U32.HI R85, RZ, 0x5, R93 ;  /* 0x00000005ff557819 */ /* 0x004fca000001165d */
[----:B------:R-:W2:Y:S02]  /*0080*/  SHFL.IDX PT, R0, R85, RZ, 0x1f ;  /* 0x00001fff55007589 */ /* 0x000ea400000e0000 */
[----:B--2---:R-:W-:Y:S01]  /*0090*/  R2UR UR17, R0 ;  /* 0x00000000001172ca */ /* 0x004fe200000e0000 */
[----:B-1----:R-:W-:-:S14]  /*00a0*/  BRA.U UP0, `(.L_x_0) ;  /* 0x0000000100307547 */ /* 0x002fdc000b800000 */
[----:B------:R-:W1:Y:S02]  /*00b0*/  LDCU.64 UR4, c[0x0][0x888] ;  /* 0x00011100ff0477ac */ /* 0x000e640008000a00 */
[----:B-1----:R-:W-:-:S04]  /*00c0*/  UISETP.NE.U32.AND UP0, UPT, UR4, URZ, UPT ;  /* 0x000000ff0400728c */ /* 0x002fc8000bf05070 */
[----:B------:R-:W-:-:S09]  /*00d0*/  UISETP.NE.AND.EX UP0, UPT, UR5, URZ, UPT, UP0 ;  /* 0x000000ff0500728c */ /* 0x000fd2000bf05300 */
[----:B------:R-:W-:Y:S05]  /*00e0*/  BRA.U !UP0, `(.L_x_1) ;  /* 0x0000000108147547 */ /* 0x000fea000b800000 */
[----:B------:R-:W1:Y:S01]  /*00f0*/  LDC.64 R2, c[0x0][0x888] ;  /* 0x00022200ff027b82 */ /* 0x000e620000000a00 */
[----:B------:R-:W1:Y:S02]  /*0100*/  LDCU.64 UR4, c[0x0][0x358] ;  /* 0x00006b00ff0477ac */ /* 0x000e640008000a00 */
[----:B-1----:R1:W5:Y:S01]  /*0110*/  LDG.E R41, desc[UR4][R2.64] ;  /* 0x0000000402297981 */ /* 0x002362000c1e1900 */
[----:B------:R-:W-:Y:S01]  /*0120*/  HFMA2 R84, -RZ, RZ, 0, 5.9604644775390625e-08 ;  /* 0x00000001ff547431 */ /* 0x000fe200000001ff */
[----:B------:R-:W-:Y:S05]  /*0130*/  BRA `(.L_x_0) ;  /* 0x00000000000c7947 */ /* 0x000fea0003800000 */
.L_x_1:
[----:B------:R-:W1:Y:S01]  /*0140*/  LDCU UR4, c[0x0][0x880] ;  /* 0x00011000ff0477ac */ /* 0x000e620008000800 */
[----:B------:R-:W-:Y:S01]  /*0150*/  HFMA2 R84, -RZ, RZ, 0, 5.9604644775390625e-08 ;  /* 0x00000001ff547431 */ /* 0x000fe200000001ff */
[----:B-1----:R-:W-:-:S07]  /*0160*/  MOV R41, UR4 ;  /* 0x0000000400297c02 */ /* 0x002fce0008000f00 */
.L_x_0:
[----:B------:R-:W2:Y:S02]  /*0170*/  LDCU.64 UR4, c[0x0][0x8b0] ;  /* 0x00011600ff0477ac */ /* 0x000ea40008000a00 */
[----:B--2---:R-:W-:-:S04]  /*0180*/  UISETP.NE.U32.AND UP0, UPT, UR4, URZ, UPT ;  /* 0x000000ff0400728c */ /* 0x004fc8000bf05070 */
[----:B------:R-:W-:-:S09]  /*0190*/  UISETP.NE.AND.EX UP0, UPT, UR5, URZ, UPT, UP0 ;  /* 0x000000ff0500728c */ /* 0x000fd2000bf05300 */
[----:B------:R-:W-:Y:S05]  /*01a0*/  BRA.U UP0, `(.L_x_2) ;  /* 0x0000000100287547 */ /* 0x000fea000b800000 */
[----:B------:R-:W2:Y:S02]  /*01b0*/  LDCU.64 UR4, c[0x0][0x8a8] ;  /* 0x00011500ff0477ac */ /* 0x000ea40008000a00 */
[----:B--2---:R-:W-:-:S04]  /*01c0*/  UISETP.NE.U32.AND UP0, UPT, UR4, URZ, UPT ;  /* 0x000000ff0400728c */ /* 0x004fc8000bf05070 */
[----:B------:R-:W-:-:S09]  /*01d0*/  UISETP.NE.AND.EX UP0, UPT, UR5, URZ, UPT, UP0 ;  /* 0x000000ff0500728c */ /* 0x000fd2000bf05300 */
[----:B------:R-:W-:Y:S05]  /*01e0*/  BRA.U !UP0, `(.L_x_3) ;  /* 0x0000000108107547 */ /* 0x000fea000b800000 */
[----:B------:R-:W2:Y:S01]  /*01f0*/  LDC.64 R38, c[0x0][0x8a8] ;  /* 0x00022a00ff267b82 */ /* 0x000ea20000000a00 */
[----:B------:R-:W2:Y:S02]  /*0200*/  LDCU.64 UR4, c[0x0][0x358] ;  /* 0x00006b00ff0477ac */ /* 0x000ea40008000a00 */
[----:B--2---:R2:W5:Y:S01]  /*0210*/  LDG.E R38, desc[UR4][R38.64] ;  /* 0x0000000426267981 */ /* 0x004562000c1e1900 */
[----:B------:R-:W-:Y:S05]  /*0220*/  BRA `(.L_x_2) ;  /* 0x0000000000087947 */ /* 0x000fea0003800000 */
.L_x_3:
[----:B------:R-:W2:Y:S02]  /*0230*/  LDCU UR4, c[0x0][0x8a0] ;  /* 0x00011400ff0477ac */ /* 0x000ea40008000800 */
[----:B--2---:R-:W-:Y:S02]  /*0240*/  MOV R38, UR4 ;  /* 0x0000000400267c02 */ /* 0x004fe40008000f00 */
.L_x_2:
[----:B------:R-:W-:Y:S01]  /*0250*/  IMAD.U32 R0, RZ, RZ, UR17 ;  /* 0x00000011ff007e24 */ /* 0x000fe2000f8e00ff */
[----:B------:R-:W-:Y:S04]  /*0260*/  BSSY.RECONVERGENT B0, `(.L_x_4) ;  /* 0x000000c000007945 */ /* 0x000fe80003800200 */
[C---:B------:R-:W-:Y:S02]  /*0270*/  ISETP.NE.OR P1, PT, R0.reuse, 0x1, !P3 ;  /* 0x000000010000780c */ /* 0x040fe40005f25670 */
[----:B------:R-:W-:-:S11]  /*0280*/  ISETP.NE.OR P0, PT, R0, 0x3, !P3 ;  /* 0x000000030000780c */ /* 0x000fd60005f05670 */
[----:B------:R-:W-:Y:S05]  /*0290*/  @P1 BRA `(.L_x_5) ;  /* 0x0000000000201947 */ /* 0x000fea0003800000 */
[----:B------:R-:W3:Y:S02]  /*02a0*/  LDCU.64 UR4, c[0x0][0x348] ;  /* 0x00006900ff0477ac */ /* 0x000ee40008000a00 */
[----:B---3--:R-:W-:Y:S02]  /*02b0*/  UIADD3 UR6, UP1, UPT, UR4, 0x80, URZ ;  /* 0x0000008004067890 */ /* 0x008fe4000ff3e0ff */
[----:B------:R-:W-:Y:S02]  /*02c0*/  UIADD3 UR4, UP0, UPT, UR4, 0x180, URZ ;  /* 0x0000018004047890 */ /* 0x000fe4000ff1e0ff */
[----:B------:R-:W-:Y:S02]  /*02d0*/  UIADD3.X UR7, UPT, UPT, URZ, UR5, URZ, UP1, !UPT ;  /* 0x00000005ff077290 */ /* 0x000fe40008ffe4ff */
[----:B------:R-:W-:-:S07]  /*02e0*/  UIADD3.X UR5, UPT, UPT, URZ, UR5, URZ, UP0, !UPT ;  /* 0x00000005ff057290 */ /* 0x000fce00087fe4ff */
[----:B------:R3:W-:Y:S02]  /*02f0*/  UTMACCTL.PF [UR6] ;  /* 0x00000000060079b9 */ /* 0x0007e40008040000 */
[----:B------:R3:W-:Y:S02]  /*0300*/  UTMACCTL.PF [UR4] ;  /* 0x00000000040079b9 */ /* 0x0007e40008040000 */
[----:B---3--:R-:W-:Y:S01]  /*0310*/  NOP ;  /* 0x0000000000007918 */ /* 0x008fe20000000000 */
.L_x_5:
[----:B------:R-:W-:Y:S05]  /*0320*/  BSYNC.RECONVERGENT B0 ;  /* 0x0000000000007941 */ /* 0x000fea0003800200 */
.L_x_4:
[----:B------:R-:W-:Y:S04]  /*0330*/  BSSY.RECONVERGENT B0, `(.L_x_6) ;  /* 0x000000a000007945 */ /* 0x000fe80003800200 */
        /* <DEDUP_REMOVED lines=9> */
.L_x_7:
[----:B------:R-:W-:Y:S05]  /*03d0*/  BSYNC.RECONVERGENT B0 ;  /* 0x0000000000007941 */ /* 0x000fea0003800200 */
.L_x_6:
[----:B------:R-:W3:Y:S01]  /*03e0*/  LDCU.64 UR4, c[0x0][0x888] ;  /* 0x00011100ff0477ac */ /* 0x000ee20008000a00 */
[----:B------:R-:W-:Y:S02]  /*03f0*/  UISETP.EQ.U32.AND UP1, UPT, UR8, URZ, UPT ;  /* 0x000000ff0800728c */ /* 0x000fe4000bf22070 */
[----:B------:R-:W-:Y:S02]  /*0400*/  UPLOP3.LUT UP3, UPT, UPT, UPT, UPT, 0x80, 0x8 ;  /* 0x000000000008789c */ /* 0x000fe40003f6f070 */
[----:B---3--:R-:W-:-:S04]  /*0410*/  UISETP.NE.U32.AND UP0, UPT, UR4, URZ, UPT ;  /* 0x000000ff0400728c */ /* 0x008fc8000bf05070 */
[----:B------:R-:W-:-:S04]  /*0420*/  UISETP.NE.AND.EX UP0, UPT, UR5, URZ, UPT, UP0 ;  /* 0x000000ff0500728c */ /* 0x000fc8000bf05300 */
[----:B------:R-:W-:-:S04]  /*0430*/  UISETP.EQ.OR.EX UP2, UPT, UR9, URZ, !UP0, UP1 ;  /* 0x000000ff0900728c */ /* 0x000fc8000c742710 */
[----:B------:R-:W-:-:S06]  /*0440*/  UP2UR UR4, UPR, URZ, 0x4 ;  /* 0x00000004ff047883 */ /* 0x000fcc0008000000 */
[----:B------:R-:W-:Y:S01]  /*0450*/  MOV R86, UR4 ;  /* 0x0000000400567c02 */ /* 0x000fe20008000f00 */
[----:B------:R-:W-:Y:S06]  /*0460*/  BRA.U !UP2, `(.L_x_8) ;  /* 0x000000010a207547 */ /* 0x000fec000b800000 */
[----:B------:R-:W-:Y:S01]  /*0470*/  UISETP.NE.U32.AND UP1, UPT, UR8, URZ, UPT ;  /* 0x000000ff0800728c */ /* 0x000fe2000bf25070 */
[----:B-----5:R-:W-:Y:S01]  /*0480*/  FSETP.NEU.AND P0, PT, R41, RZ, PT ;  /* 0x000000ff2900720b */ /* 0x020fe20003f0d000 */
[----:B------:R-:W-:Y:S02]  /*0490*/  USEL UR4, URZ, 0xffffffff, UP0 ;  /* 0xffffffffff047887 */ /* 0x000fe40008000000 */
[----:B------:R-:W-:-:S10]  /*04a0*/  UISETP.NE.AND.EX UP1, UPT, UR9, URZ, UPT, UP1 ;  /* 0x000000ff0900728c */ /* 0x000fd4000bf25310 */
[----:B------:R-:W-:Y:S01]  /*04b0*/  VOTEU.ANY UP0, P0 ;  /* 0x0000000000ff7886 */ /* 0x000fe20000000100 */
[----:B------:R-:W-:-:S04]  /*04c0*/  @!UP1 USEL UR4, URZ, 0xffffffff, UP0 ;  /* 0xffffffffff049887 */ /* 0x000fc80008000000 */
[----:B------:R-:W-:-:S04]  /*04d0*/  ULOP3.LUT UR4, UR4, 0x1, URZ, 0xc0, !UPT ;  /* 0x0000000104047892 */ /* 0x000fc8000f8ec0ff */
[----:B------:R-:W-:-:S11]  /*04e0*/  UISETP.NE.U32.AND UP3, UPT, UR4, 0x1, UPT ;  /* 0x000000010400788c */ /* 0x000fd6000bf65070 */
.L_x_8:
[----:B-1----:R-:W1:Y:S01]  /*04f0*/  SHFL.IDX PT, R2, R85, RZ, 0x1f ;  /* 0x00001fff55027589 */ /* 0x002e6200000e0000 */
[----:B------:R-:W-:-:S04]  /*0500*/  UISETP.NE.AND UP0, UPT, UR17, 0x2, UPT ;  /* 0x000000021100788c */ /* 0x000fc8000bf05270 */
[----:B------:R-:W-:Y:S01]  /*0510*/  USEL UR38, URZ, 0x1, UP0 ;  /* 0x00000001ff267887 */ /* 0x000fe20008000000 */
[----:B-1----:R-:W-:-:S13]  /*0520*/  ISETP.NE.AND P0, PT, R2, RZ, PT ;  /* 0x000000ff0200720c */ /* 0x002fda0003f05270 */
[----:B------:R-:W-:Y:S05]  /*0530*/  @P0 BRA `(.L_x_9) ;  /* 0x0000000000600947 */ /* 0x000fea0003800000 */
[----:B------:R-:W1:Y:S01]  /*0540*/  S2UR UR4, SR_CgaCtaId ;  /* 0x00000000000479c3 */ /* 0x000e620000008800 */
[----:B------:R-:W-:Y:S01]  /*0550*/  UMOV UR5, 0x400 ;  /* 0x0000040000057882 */ /* 0x000fe20000000000 */
[----:B------:R-:W-:Y:S01]  /*0560*/  UMOV UR8, 0x1 ;  /* 0x0000000100087882 */ /* 0x000fe20000000000 */
[----:B------:R-:W-:Y:S01]  /*0570*/  UMOV UR6, 0x2 ;  /* 0x0000000200067882 */ /* 0x000fe20000000000 */
[----:B------:R-:W-:-:S04]  /*0580*/  UIADD3 UR8, UPT, UPT, -UR8, 0x100000, URZ ;  /* 0x0010000008087890 */ /* 0x000fc8000fffe1ff */
[----:B------:R-:W-:Y:S02]  /*0590*/  USHF.L.U32 UR9, UR8, 0xb, URZ ;  /* 0x0000000b08097899 */ /* 0x000fe400080006ff */
[----:B------:R-:W-:Y:S02]  /*05a0*/  USHF.L.U32 UR8, UR8, 0x1, URZ ;  /* 0x0000000108087899 */ /* 0x000fe400080006ff */
[----:B------:R-:W-:-:S04]  /*05b0*/  UIADD3 UR6, UPT, UPT, -UR6, 0x100000, URZ ;  /* 0x0010000006067890 */ /* 0x000fc8000fffe1ff */
[----:B------:R-:W-:Y:S02]  /*05c0*/  USHF.L.U32 UR7, UR6, 0xb, URZ ;  /* 0x0000000b06077899 */ /* 0x000fe400080006ff */
[----:B------:R-:W-:Y:S01]  /*05d0*/  USHF.L.U32 UR6, UR6, 0x1, URZ ;  /* 0x0000000106067899 */ /* 0x000fe200080006ff */
[----:B------:R-:W-:Y:S01]  /*05e0*/  ELECT P0, URZ, PT ;  /* 0x0000000000ff782f */ /* 0x000fe20003800000 */
[----:B-1----:R-:W-:Y:S01]  /*05f0*/  ULEA UR4, UR4, UR5, 0x18 ;  /* 0x0000000504047291 */ /* 0x002fe2000f8ec0ff */
[----:B------:R-:W1:Y:S11]  /*0600*/  FENCE.VIEW.ASYNC.S ;  /* 0x00000000000073c6 */ /* 0x000e760000000000 */
[----:B-1----:R1:W3:Y:S01]  /*0610*/  SYNCS.EXCH.64 URZ, [UR4], UR8 ;  /* 0x0000000804ff75b2 */ /* 0x0022e20008000100 */
[----:B------:R1:W4:Y:S01]  /*0620*/  SYNCS.EXCH.64 URZ, [UR4+0x28], UR6 ;  /* 0x0000280604ff75b2 */ /* 0x0003220008000100 */
[----:B------:R1:W1:Y:S01]  /*0630*/  SYNCS.EXCH.64 URZ, [UR4+0x8], UR8 ;  /* 0x0000080804ff75b2 */ /* 0x0002620008000100 */
[----:B------:R1:W1:Y:S01]  /*0640*/  SYNCS.EXCH.64 URZ, [UR4+0x30], UR6 ;  /* 0x0000300604ff75b2 */ /* 0x0002620008000100 */
[----:B------:R1:W1:Y:S01]  /*0650*/  SYNCS.EXCH.64 URZ, [UR4+0x10], UR8 ;  /* 0x0000100804ff75b2 */ /* 0x0002620008000100 */
[----:B------:R1:W1:Y:S01]  /*0660*/  SYNCS.EXCH.64 URZ, [UR4+0x38], UR6 ;  /* 0x0000380604ff75b2 */ /* 0x0002620008000100 */
[----:B------:R1:W1:Y:S01]  /*0670*/  SYNCS.EXCH.64 URZ, [UR4+0x18], UR8 ;  /* 0x0000180804ff75b2 */ /* 0x0002620008000100 */
[----:B------:R1:W1:Y:S01]  /*0680*/  SYNCS.EXCH.64 URZ, [UR4+0x40], UR6 ;  /* 0x0000400604ff75b2 */ /* 0x0002620008000100 */
[----:B------:R1:W1:Y:S01]  /*0690*/  SYNCS.EXCH.64 URZ, [UR4+0x20], UR8 ;  /* 0x0000200804ff75b2 */ /* 0x0002620008000100 */
[----:B------:R1:W1:Y:S01]  /*06a0*/  SYNCS.EXCH.64 URZ, [UR4+0x48], UR6 ;  /* 0x0000480604ff75b2 */ /* 0x0002620008000100 */
[----:B------:R-:W-:Y:S01]  /*06b0*/  NOP ;  /* 0x0000000000007918 */ /* 0x000fe20000000000 */
.L_x_9:
[----:B------:R-:W2:Y:S01]  /*06c0*/  SHFL.IDX PT, R2, R85, RZ, 0x1f ;  /* 0x00001fff55027589 */ /* 0x000ea200000e0000 */
[----:B------:R-:W-:Y:S01]  /*06d0*/  NOP ;  /* 0x0000000000007918 */ /* 0x000fe20000000000 */
[----:B--2---:R-:W-:-:S13]  /*06e0*/  ISETP.NE.AND P0, PT, R2, 0x1, PT ;  /* 0x000000010200780c */ /* 0x004fda0003f05270 */
[----:B------:R-:W-:Y:S05]  /*06f0*/  @P0 BRA `(.L_x_10) ;  /* 0x0000000000480947 */ /* 0x000fea0003800000 */
[----:B-1----:R-:W1:Y:S01]  /*0700*/  S2UR UR4, SR_CgaCtaId ;  /* 0x00000000000479c3 */ /* 0x002e620000008800 */
        /* <DEDUP_REMOVED lines=12> */
[----:B-1----:R2:W1:Y:S01]  /*07d0*/  SYNCS.EXCH.64 URZ, [UR4+0x50], UR8 ;  /* 0x0000500804ff75b2 */ /* 0x0024620008000100 */
[----:B------:R2:W1:Y:S01]  /*07e0*/  SYNCS.EXCH.64 URZ, [UR4+0x60], UR6 ;  /* 0x0000600604ff75b2 */ /* 0x0004620008000100 */
[----:B------:R2:W1:Y:S01]  /*07f0*/  SYNCS.EXCH.64 URZ, [UR4+0x58], UR8 ;  /* 0x0000580804ff75b2 */ /* 0x0004620008000100 */
[----:B------:R2:W1:Y:S02]  /*0800*/  SYNCS.EXCH.64 URZ, [UR4+0x68], UR6 ;  /* 0x0000680604ff75b2 */ /* 0x0004640008000100 */
[----:B--2---:R-:W-:Y:S01]  /*0810*/  NOP ;  /* 0x0000000000007918 */ /* 0x004fe20000000000 */
.L_x_10:
[----:B------:R-:W2:Y:S01]  /*0820*/  SHFL.IDX PT, R2, R85, RZ, 0x1f ;  /* 0x00001fff55027589 */ /* 0x000ea200000e0000 */
[----:B------:R-:W-:Y:S01]  /*0830*/  NOP ;  /* 0x0000000000007918 */ /* 0x000fe20000000000 */
[----:B--2---:R-:W-:-:S13]  /*0840*/  ISETP.NE.AND P0, PT, R2, 0x3, PT ;  /* 0x000000030200780c */ /* 0x004fda0003f05270 */
[----:B------:R-:W-:Y:S05]  /*0850*/  @P0 BRA `(.L_x_11) ;  /* 0x0000000000300947 */ /* 0x000fea0003800000 */
[----:B-1----:R-:W1:Y:S01]  /*0860*/  S2UR UR6, SR_CgaCtaId ;  /* 0x00000000000679c3 */ /* 0x002e620000008800 */
[----:B------:R-:W-:Y:S01]  /*0870*/  UMOV UR4, 0x400 ;  /* 0x0000040000047882 */ /* 0x000fe20000000000 */
[----:B------:R-:W-:Y:S01]  /*0880*/  UMOV UR5, 0x20 ;  /* 0x0000002000057882 */ /* 0x000fe20000000000 */
[----:B------:R-:W-:Y:S01]  /*0890*/  ELECT P0, URZ, PT ;  /* 0x0000000000ff782f */ /* 0x000fe20003800000 */
[----:B-1----:R-:W-:Y:S02]  /*08a0*/  ULEA UR6, UR6, UR4, 0x18 ;  /* 0x0000000406067291 */ /* 0x002fe4000f8ec0ff */
[----:B------:R-:W-:-:S04]  /*08b0*/  UIADD3 UR4, UPT, UPT, -UR5, 0x100000, URZ ;  /* 0x0010000005047890 */ /* 0x000fc8000fffe1ff */
[----:B------:R-:W-:Y:S02]  /*08c0*/  USHF.L.U32 UR5, UR4, 0xb, URZ ;  /* 0x0000000b04057899 */ /* 0x000fe400080006ff */
[----:B------:R-:W-:Y:S01]  /*08d0*/  USHF.L.U32 UR4, UR4, 0x1, URZ ;  /* 0x0000000104047899 */ /* 0x000fe200080006ff */
[----:B------:R-:W1:Y:S11]  /*08e0*/  FENCE.VIEW.ASYNC.S ;  /* 0x00000000000073c6 */ /* 0x000e760000000000 */
[----:B-1----:R2:W1:Y:S01]  /*08f0*/  SYNCS.EXCH.64 URZ, [UR6+0x70], UR4 ;  /* 0x0000700406ff75b2 */ /* 0x0024620008000100 */
[----:B------:R2:W1:Y:S02]  /*0900*/  SYNCS.EXCH.64 URZ, [UR6+0x78], UR4 ;  /* 0x0000780406ff75b2 */ /* 0x0004640008000100 */
[----:B--2---:R-:W-:Y:S01]  /*0910*/  NOP ;  /* 0x0000000000007918 */ /* 0x004fe20000000000 */
.L_x_11:
[----:B------:R-:W2:Y:S01]  /*0920*/  SHFL.IDX PT, R2, R85, RZ, 0x1f ;  /* 0x00001fff55027589 */ /* 0x000ea200000e0000 */
[----:B------:R-:W-:Y:S01]  /*0930*/  NOP ;  /* 0x0000000000007918 */ /* 0x000fe20000000000 */
[----:B--2---:R-:W-:-:S13]  /*0940*/  ISETP.NE.AND P0, PT, R2, 0x4, PT ;  /* 0x000000040200780c */ /* 0x004fda0003f05270 */
[----:B------:R-:W-:Y:S05]  /*0950*/  @P0 BRA `(.L_x_12) ;  /* 0x00000000004c0947 */ /* 0x000fea0003800000 */
[----:B-1----:R-:W1:Y:S01]  /*0960*/  S2UR UR6, SR_CgaCtaId ;  /* 0x00000000000679c3 */ /* 0x002e620000008800 */
[----:B------:R-:W-:Y:S01]  /*0970*/  UMOV UR4, 0x1e0 ;  /* 0x000001e000047882 */ /* 0x000fe20000000000 */
[----:B------:R-:W-:Y:S01]  /*0980*/  UMOV UR5, 0x400 ;  /* 0x0000040000057882 */ /* 0x000fe20000000000 */
[----:B------:R-:W-:Y:S01]  /*0990*/  USEL UR4, UR4, 0x1a0, UP3 ;  /* 0x000001a004047887 */ /* 0x000fe20009800000 */
[----:B------:R-:W-:Y:S01]  /*09a0*/  UMOV UR8, 0x1 ;  /* 0x0000000100087882 */ /* 0x000fe20000000000 */
[----:B------:R-:W-:Y:S01]  /*09b0*/  ELECT P0, URZ, PT ;  /* 0x0000000000ff782f */ /* 0x000fe20003800000 */
[----:B------:R-:W-:-:S04]  /*09c0*/  UIADD3 UR8, UPT, UPT, -UR8, 0x100000, URZ ;  /* 0x0010000008087890 */ /* 0x000fc8000fffe1ff */
[----:B------:R-:W-:Y:S02]  /*09d0*/  USHF.L.U32 UR9, UR8, 0xb, URZ ;  /* 0x0000000b08097899 */ /* 0x000fe400080006ff */
[----:B------:R-:W-:Y:S02]  /*09e0*/  USHF.L.U32 UR8, UR8, 0x1, URZ ;  /* 0x0000000108087899 */ /* 0x000fe400080006ff */
[----:B-1----:R-:W-:Y:S02]  /*09f0*/  ULEA UR6, UR6, UR5, 0x18 ;  /* 0x0000000506067291 */ /* 0x002fe4000f8ec0ff */
[----:B------:R-:W-:-:S04]  /*0a00*/  UIADD3 UR4, UPT, UPT, -UR4, 0x100000, URZ ;  /* 0x0010000004047890 */ /* 0x000fc8000fffe1ff */
[----:B------:R-:W-:Y:S02]  /*0a10*/  USHF.L.U32 UR5, UR4, 0xb, URZ ;  /* 0x0000000b04057899 */ /* 0x000fe400080006ff */
[----:B------:R-:W-:Y:S01]  /*0a20*/  USHF.L.U32 UR4, UR4, 0x1, URZ ;  /* 0x0000000104047899 */ /* 0x000fe200080006ff */
[----:B------:R-:W1:Y:S03]  /*0a30*/  FENCE.VIEW.ASYNC.S ;  /* 0x00000000000073c6 */ /* 0x000e660000000000 */
[----:B-1----:R2:W1:Y:S08]  /*0a40*/  SYNCS.EXCH.64 URZ, [UR6+0x80], UR8 ;  /* 0x0000800806ff75b2 */ /* 0x0024700008000100 */
[----:B------:R2:W1:Y:S01]  /*0a50*/  SYNCS.EXCH.64 URZ, [UR6+0x90], UR4 ;  /* 0x0000900406ff75b2 */ /* 0x0004620008000100 */
[----:B------:R2:W1:Y:S01]  /*0a60*/  SYNCS.EXCH.64 URZ, [UR6+0x88], UR8 ;  /* 0x0000880806ff75b2 */ /* 0x0004620008000100 */
[----:B------:R2:W1:Y:S02]  /*0a70*/  SYNCS.EXCH.64 URZ, [UR6+0x98], UR4 ;  /* 0x0000980406ff75b2 */ /* 0x0004640008000100 */
[----:B--2---:R-:W-:Y:S01]  /*0a80*/  NOP ;  /* 0x0000000000007918 */ /* 0x004fe20000000000 */
.L_x_12:
        /* <DEDUP_REMOVED lines=20> */
[----:B------:R2:W1:Y:S01]  /*0bd0*/  SYNCS.EXCH.64 URZ, [UR4+0xc8], UR6 ;  /* 0x0000c80604ff75b2 */ /* 0x0004620008000100 */
[----:B------:R2:W1:Y:S01]  /*0be0*/  SYNCS.EXCH.64 URZ, [UR4+0xb0], UR8 ;  /* 0x0000b00804ff75b2 */ /* 0x0004620008000100 */
[----:B------:R2:W1:Y:S01]  /*0bf0*/  SYNCS.EXCH.64 URZ, [UR4+0xd0], UR6 ;  /* 0x0000d00604ff75b2 */ /* 0x0004620008000100 */
[----:B------:R2:W1:Y:S01]  /*0c00*/  SYNCS.EXCH.64 URZ, [UR4+0xb8], UR8 ;  /* 0x0000b80804ff75b2 */ /* 0x0004620008000100 */
[----:B------:R2:W1:Y:S02]  /*0c10*/  SYNCS.EXCH.64 URZ, [UR4+0xd8], UR6 ;  /* 0x0000d80604ff75b2 */ /* 0x0004640008000100 */
[----:B--2---:R-:W-:Y:S01]  /*0c20*/  NOP ;  /* 0x0000000000007918 */ /* 0x004fe20000000000 */
.L_x_13:
[----:B------:R-:W2:Y:S01]  /*0c30*/  SHFL.IDX PT, R2, R85, RZ, 0x1f ;  /* 0x00001fff55027589 */ /* 0x000ea200000e0000 */
[----:B------:R-:W-:Y:S01]  /*0c40*/  NOP ;  /* 0x0000000000007918 */ /* 0x000fe20000000000 */
[----:B--2---:R-:W-:-:S13]  /*0c50*/  ISETP.NE.AND P0, PT, R2, 0x3, PT ;  /* 0x000000030200780c */ /* 0x004fda0003f05270 */
[----:B------:R-:W-:Y:S05]  /*0c60*/  @P0 BRA `(.L_x_14) ;  /* 0x0000000000380947 */ /* 0x000fea0003800000 */
[----:B------:R-:W2:Y:S01]  /*0c70*/  S2UR UR5, SR_CgaCtaId ;  /* 0x00000000000579c3 */ /* 0x000ea20000008800 */
[----:B-1----:R-:W-:Y:S01]  /*0c80*/  UMOV UR4, 0x400 ;  /* 0x0000040000047882 */ /* 0x002fe20000000000 */
[----:B------:R-:W-:Y:S01]  /*0c90*/  UMOV UR6, 0x20 ;  /* 0x0000002000067882 */ /* 0x000fe20000000000 */
[----:B------:R-:W-:Y:S01]  /*0ca0*/  ELECT P0, URZ, PT ;  /* 0x0000000000ff782f */ /* 0x000fe20003800000 */
[----:B------:R-:W-:-:S04]  /*0cb0*/  UIADD3 UR6, UPT, UPT, -UR6, 0x100000, URZ ;  /* 0x0010000006067890 */ /* 0x000fc8000fffe1ff */
[----:B------:R-:W-:Y:S02]  /*0cc0*/  USHF.L.U32 UR7, UR6, 0xb, URZ ;  /* 0x0000000b06077899 */ /* 0x000fe400080006ff */
[----:B------:R-:W-:Y:S02]  /*0cd0*/  USHF.L.U32 UR6, UR6, 0x1, URZ ;  /* 0x0000000106067899 */ /* 0x000fe400080006ff */
[----:B--2---:R-:W-:Y:S01]  /*0ce0*/  ULEA UR4, UR5, UR4, 0x18 ;  /* 0x0000000405047291 */ /* 0x004fe2000f8ec0ff */
[----:B------:R-:W1:Y:S11]  /*0cf0*/  FENCE.VIEW.ASYNC.S ;  /* 0x00000000000073c6 */ /* 0x000e760000000000 */
[----:B-1----:R2:W1:Y:S01]  /*0d00*/  SYNCS.EXCH.64 URZ, [UR4+0xe0], UR6 ;  /* 0x0000e00604ff75b2 */ /* 0x0024620008000100 */
[----:B------:R2:W1:Y:S01]  /*0d10*/  SYNCS.EXCH.64 URZ, [UR4+0xf0], UR6 ;  /* 0x0000f00604ff75b2 */ /* 0x0004620008000100 */
[----:B------:R2:W1:Y:S01]  /*0d20*/  SYNCS.EXCH.64 URZ, [UR4+0xe8], UR6 ;  /* 0x0000e80604ff75b2 */ /* 0x0004620008000100 */
[----:B------:R2:W1:Y:S02]  /*0d30*/  SYNCS.EXCH.64 URZ, [UR4+0xf8], UR6 ;  /* 0x0000f80604ff75b2 */ /* 0x0004640008000100 */
[----:B--2---:R-:W-:Y:S01]  /*0d40*/  NOP ;  /* 0x0000000000007918 */ /* 0x004fe20000000000 */
.L_x_14:
[----:B-1----:R-:W1:Y:S01]  /*0d50*/  LDCU UR4, c[0x0][0x36c] ;  /* 0x00006d80ff0477ac */ /* 0x002e620008000800 */
[----:B------:R-:W-:Y:S01]  /*0d60*/  ISETP.NE.OR P3, PT, R0, 0x2, !P3 ;  /* 0x000000020000780c */ /* 0x000fe20005f65670 */
[----:B------:R-:W-:Y:S01]  /*0d70*/  NOP ;  /* 0x0000000000007918 */ /* 0x000fe20000000000 */
[----:B------:R-:W-:Y:S01]  /*0d80*/  LOP3.LUT R0, R93, 0x1f, RZ, 0xc0, !PT ;  /* 0x0000001f5d007812 */ /* 0x000fe200078ec0ff */
[----:B------:R-:W-:Y:S02]  /*0d90*/  UISETP.NE.AND UP4, UPT, UR17, URZ, UPT ;  /* 0x000000ff1100728c */ /* 0x000fe4000bf85270 */
[----:B-1----:R-:W-:-:S09]  /*0da0*/  UISETP.EQ.U32.AND UP5, UPT, UR4, 0x1, UPT ;  /* 0x000000010400788c */ /* 0x002fd2000bfa2070 */
[----:B------:R-:W-:Y:S05]  /*0db0*/  BRA.U !UP5, `(.L_x_15) ;  /* 0x000000010d087547 */ /* 0x000fea000b800000 */
[----:B---34-:R-:W-:Y:S01]  /*0dc0*/  UCGABAR_ARV ;  /* 0x00000000000079c7 */ /* 0x018fe20008000000 */
[----:B------:R-:W-:Y:S05]  /*0dd0*/  BRA `(.L_x_16) ;  /* 0x0000000000047947 */ /* 0x000fea0003800000 */
.L_x_15:
[----:B---34-:R-:W-:Y:S01]  /*0de0*/  NOP ;  /* 0x0000000000007918 */ /* 0x018fe20000000000 */
.L_x_16:
[----:B------:R-:W1:Y:S01]  /*0df0*/  S2UR UR7, SR_CTAID.X ;  /* 0x00000000000779c3 */ /* 0x000e620000002500 */
[----:B------:R-:W-:-:S05]  /*0e00*/  CS2R.32 R3, SR_CgaSize ;  /* 0x0000000000037805 */ /* 0x000fca0000008a00 */
[----:B------:R-:W-:-:S05]  /*0e10*/  IMAD R3, R3, -0xa0, RZ ;  /* 0xffffff6003037824 */ /* 0x000fca00078e02ff */
[----:B------:R-:W-:-:S14]  /*0e20*/  R2UR UR5, R3 ;  /* 0x00000000030572ca */ /* 0x000fdc00000e0000 */
[----:B------:R-:W2:Y:S01]  /*0e30*/  LDCU UR5, c[0x0][UR5+0x2b0] ;  /* 0x00005600050577ac */ /* 0x000ea20008000800 */
[----:B------:R-:W-:-:S05]  /*0e40*/  CS2R.32 R3, SR_CgaSize ;  /* 0x0000000000037805 */ /* 0x000fca0000008a00 */
[----:B------:R-:W-:-:S05]  /*0e50*/  IMAD R3, R3, -0xa0, RZ ;  /* 0xffffff6003037824 */ /* 0x000fca00078e02ff */
[----:B------:R-:W-:-:S14]  /*0e60*/  R2UR UR4, R3 ;  /* 0x00000000030472ca */ /* 0x000fdc00000e0000 */
[----:B------:R-:W3:Y:S01]  /*0e70*/  LDCU UR4, c[0x0][UR4+0x2b4] ;  /* 0x00005680040477ac */ /* 0x000ee20008000800 */
[----:B------:R-:W4:Y:S01]  /*0e80*/  S2UR UR8, SR_CTAID.Y ;  /* 0x00000000000879c3 */ /* 0x000f220000002600 */
[----:B------:R-:W3:Y:S01]  /*0e90*/  LDCU UR21, c[0x0][0xb24] ;  /* 0x00016480ff1577ac */ /* 0x000ee20008000800 */
[----:B------:R-:W-:-:S05]  /*0ea0*/  CS2R.32 R3, SR_CgaSize ;  /* 0x0000000000037805 */ /* 0x000fca0000008a00 */
[----:B------:R-:W-:-:S05]  /*0eb0*/  IMAD R3, R3, -0xa0, RZ ;  /* 0xffffff6003037824 */ /* 0x000fca00078e02ff */
[----:B------:R-:W-:-:S14]  /*0ec0*/  R2UR UR62, R3 ;  /* 0x00000000033e72ca */ /* 0x000fdc00000e0000 */
[----:B------:R-:W4:Y:S01]  /*0ed0*/  LDCU UR62, c[0x0][UR62+0x2a0] ;  /* 0x000054003e3e77ac */ /* 0x000f220008000800 */
[----:B------:R-:W4:Y:S01]  /*0ee0*/  S2UR UR9, SR_CgaCtaId ;  /* 0x00000000000979c3 */ /* 0x000f220000008800 */
[----:B------:R-:W-:-:S05]  /*0ef0*/  CS2R.32 R3, SR_CgaSize ;  /* 0x0000000000037805 */ /* 0x000fca0000008a00 */
[----:B------:R-:W-:-:S05]  /*0f00*/  IMAD R3, R3, -0xa0, RZ ;  /* 0xffffff6003037824 */ /* 0x000fca00078e02ff */
[----:B------:R-:W-:-:S14]  /*0f10*/  R2UR UR59, R3 ;  /* 0x00000000033b72ca */ /* 0x000fdc00000e0000 */
[----:B------:R-:W4:Y:S01]  /*0f20*/  LDCU UR59, c[0x0][UR59+0x2a4] ;  /* 0x000054803b3b77ac */ /* 0x000f220008000800 */
[----:B------:R-:W4:Y:S01]  /*0f30*/  LDCU UR42, c[0x0][0xb24] ;  /* 0x00016480ff2a77ac */ /* 0x000f220008000800 */
[----:B-1----:R-:W-:Y:S01]  /*0f40*/  I2FP.F32.U32 R3, UR7 ;  /* 0x0000000700037c45 */ /* 0x002fe20008201000 */
[----:B------:R-:W1:Y:S01]  /*0f50*/  S2UR UR36, SR_CTAID.Z ;  /* 0x00000000002479c3 */ /* 0x000e620000002700 */
[----:B------:R-:W1:Y:S03]  /*0f60*/  LDCU UR27, c[0x0][0xb30] ;  /* 0x00016600ff1b77ac */ /* 0x000e660008000800 */
[----:B--2---:R-:W-:Y:S01]  /*0f70*/  FMUL R3, R3, UR5 ;  /* 0x0000000503037c20 */ /* 0x004fe20008400000 */
[----:B---3--:R-:W-:Y:S01]  /*0f80*/  UISETP.GE.AND UP2, UPT, UR21, 0x1, UPT ;  /* 0x000000011500788c */ /* 0x008fe2000bf46270 */
[----:B----4-:R-:W-:Y:S01]  /*0f90*/  I2FP.F32.U32 R2, UR8 ;  /* 0x0000000800027c45 */ /* 0x010fe20008201000 */
[----:B------:R-:W-:Y:S01]  /*0fa0*/  UMOV UR16, UR7 ;  /* 0x0000000700107c82 */ /* 0x000fe20008000000 */
[----:B------:R-:W-:-:S02]  /*0fb0*/  UMOV UR20, UR8 ;  /* 0x0000000800147c82 */ /* 0x000fc40008000000 */
[----:B------:R-:W2:Y:S01]  /*0fc0*/  F2I.U32.TRUNC.NTZ R3, R3 ;  /* 0x0000000300037305 */ /* 0x000ea2000020f000 */
[----:B------:R-:W-:Y:S01]  /*0fd0*/  FMUL R2, R2, UR4 ;  /* 0x0000000402027c20 */ /* 0x000fe20008400000 */
[----:B------:R-:W-:-:S06]  /*0fe0*/  USHF.L.U32 UR28, UR9, 0xc, URZ ;  /* 0x0000000c091c7899 */ /* 0x000fcc00080006ff */
[----:B------:R-:W3:Y:S01]  /*0ff0*/  F2I.U32.TRUNC.NTZ R2, R2 ;  /* 0x0000000200027305 */ /* 0x000ee2000020f000 */
[----:B--2---:R-:W-:Y:S02]  /*1000*/  R2UR UR4, R3 ;  /* 0x00000000030472ca */ /* 0x004fe400000e0000 */
[----:B---3--:R-:W-:Y:S02]  /*1010*/  R2UR UR6, R2 ;  /* 0x00000000020672ca */ /* 0x008fe400000e0000 */
[----:B------:R-:W-:-:S09]  /*1020*/  PRMT R2, RZ, 0x7610, R2 ;  /* 0x00007610ff027816 */ /* 0x000fd20000000002 */
[----:B------:R-:W-:-:S04]  /*1030*/  UIADD3 UR5, UPT, UPT, -UR4, URZ, URZ ;  /* 0x000000ff04057290 */ /* 0x000fc8000fffe1ff */
[----:B------:R-:W-:Y:S02]  /*1040*/  UIMAD UR62, UR62, UR5, UR7 ;  /* 0x000000053e3e72a4 */ /* 0x000fe4000f8e0207 */
[----:B------:R-:W-:-:S04]  /*1050*/  UIADD3 UR4, UPT, UPT, -UR6, URZ, URZ ;  /* 0x000000ff06047290 */ /* 0x000fc8000fffe1ff */
[----:B------:R-:W-:Y:S01]  /*1060*/  UIMAD UR59, UR59, UR4, UR8 ;  /* 0x000000043b3b72a4 */ /* 0x000fe2000f8e0208 */
[----:B-1----:R-:W-:Y:S11]  /*1070*/  BRA.U UP4, `(.L_x_17) ;  /* 0x0000000104247547 */ /* 0x002ff6000b800000 */
[----:B------:R-:W-:Y:S02]  /*1080*/  UISETP.NE.AND UP0, UPT, UR59, URZ, UPT ;  /* 0x000000ff3b00728c */ /* 0x000fe4000bf05270 */
[----:B------:R-:W-:Y:S02]  /*1090*/  UISETP.NE.AND UP1, UPT, UR59, 0x1, UPT ;  /* 0x000000013b00788c */ /* 0x000fe4000bf25270 */
[----:B------:R-:W-:Y:S02]  /*10a0*/  UISETP.EQ.OR UP0, UPT, UR62, URZ, !UP0 ;  /* 0x000000ff3e00728c */ /* 0x000fe4000c702670 */
[----:B------:R-:W-:Y:S02]  /*10b0*/  USEL UR4, URZ, 0x2, UP1 ;  /* 0x00000002ff047887 */ /* 0x000fe40008800000 */
[----:B------:R-:W-:Y:S02]  /*10c0*/  USEL UR5, URZ, 0x1, !UP0 ;  /* 0x00000001ff057887 */ /* 0x000fe4000c000000 */
[----:B------:R-:W-:-:S04]  /*10d0*/  UISETP.NE.AND UP0, UPT, UR62, URZ, UPT ;  /* 0x000000ff3e00728c */ /* 0x000fc8000bf05270 */
[----:B------:R-:W-:-:S04]  /*10e0*/  USEL UR4, UR4, 0x2, UP0 ;  /* 0x0000000204047887 */ /* 0x000fc80008000000 */
[----:B------:R-:W-:-:S06]  /*10f0*/  UIADD3 UR4, UPT, UPT, UR5, UR4, URZ ;  /* 0x0000000405047290 */ /* 0x000fcc000fffe0ff */
[----:B------:R-:W-:Y:S02]  /*1100*/  MOV R2, UR4 ;  /* 0x0000000400027c02 */ /* 0x000fe40008000f00 */
.L_x_17:
[----:B------:R-:W-:Y:S05]  /*1110*/  BRA.U !UP2, `(.L_x_18) ;  /* 0x000000010ad47547 */ /* 0x000fea000b800000 */
[----:B------:R-:W1:Y:S01]  /*1120*/  LDCU.128 UR12, c[0x0][0xb10] ;  /* 0x00016200ff0c77ac */ /* 0x000e620008000c00 */
[----:B------:R-:W2:Y:S01]  /*1130*/  LDCU UR6, c[0x0][0x370] ;  /* 0x00006e00ff0677ac */ /* 0x000ea20008000800 */
[----:B------:R-:W3:Y:S01]  /*1140*/  LDCU UR5, c[0x0][0x374] ;  /* 0x00006e80ff0577ac */ /* 0x000ee20008000800 */
[----:B------:R-:W4:Y:S01]  /*1150*/  LDCU UR26, c[0x0][0xb0c] ;  /* 0x00016180ff1a77ac */ /* 0x000f220008000800 */
[----:B------:R-:W4:Y:S01]  /*1160*/  LDCU UR4, c[0x0][0xb20] ;  /* 0x00016400ff0477ac */ /* 0x000f220008000800 */
[----:B------:R-:W4:Y:S01]  /*1170*/  LDCU.64 UR8, c[0x0][0xb28] ;  /* 0x00016500ff0877ac */ /* 0x000f220008000a00 */
[----:B-1----:R-:W-:Y:S02]  /*1180*/  UISETP.NE.AND UP0, UPT, UR14, 0x1, UPT ;  /* 0x000000010e00788c */ /* 0x002fe4000bf05270 */
[----:B---3--:R-:W-:Y:S02]  /*1190*/  UIMAD.WIDE.U32 UR10, UR5, UR15, URZ ;  /* 0x0000000f050a72a5 */ /* 0x008fe4000f8e00ff */
[----:B--2---:R-:W-:-:S02]  /*11a0*/  UIMAD.WIDE.U32 UR22, UR6, UR12, URZ ;  /* 0x0000000c061672a5 */ /* 0x004fc4000f8e00ff */
[----:B----4-:R-:W-:Y:S02]  /*11b0*/  UISETP.NE.AND UP1, UPT, UR26, 0x1, UPT ;  /* 0x000000011a00788c */ /* 0x010fe4000bf25270 */
[----:B------:R-:W-:Y:S01]  /*11c0*/  UISETP.NE.AND UP2, UPT, UR21, 0x1, UPT ;  /* 0x000000011500788c */ /* 0x000fe2000bf45270 */
[----:B------:R-:W-:Y:S02]  /*11d0*/  UMOV UR10, UR11 ;  /* 0x0000000b000a7c82 */ /* 0x000fe40008000000 */
[----:B------:R-:W-:Y:S01]  /*11e0*/  UMOV UR22, UR23 ;  /* 0x0000001700167c82 */ /* 0x000fe20008000000 */
[----:B------:R-:W-:Y:S02]  /*11f0*/  @UP0 USHF.R.U32.HI UR5, URZ, UR4, UR10 ;  /* 0x00000004ff050299 */ /* 0x000fe4000801160a */
[----:B------:R-:W-:Y:S02]  /*1200*/  UIMAD.WIDE.U32 UR24, UR20, UR15, URZ ;  /* 0x0000000f141872a5 */ /* 0x000fe4000f8e00ff */
[----:B------:R-:W-:-:S02]  /*1210*/  UIMAD.WIDE.U32 UR10, UR5, UR8, URZ ;  /* 0x00000008050a72a5 */ /* 0x000fc4000f8e00ff */
[----:B------:R-:W-:Y:S02]  /*1220*/  @UP1 USHF.R.U32.HI UR6, URZ, UR13, UR22 ;  /* 0x0000000dff061299 */ /* 0x000fe40008011616 */
[----:B------:R-:W-:Y:S02]  /*1230*/  UIMAD.WIDE.U32 UR18, UR16, UR12, URZ ;  /* 0x0000000c101272a5 */ /* 0x000fe4000f8e00ff */
[----:B------:R-:W-:Y:S01]  /*1240*/  UIMAD.WIDE.U32 UR22, UR6, UR8, URZ ;  /* 0x00000008061672a5 */ /* 0x000fe2000f8e00ff */
[----:B------:R-:W-:Y:S01]  /*1250*/  UMOV UR24, UR25 ;  /* 0x0000001900187c82 */ /* 0x000fe20008000000 */
[----:B------:R-:W-:Y:S01]  /*1260*/  UMOV UR10, UR11 ;  /* 0x0000000b000a7c82 */ /* 0x000fe20008000000 */
[----:B------:R-:W-:Y:S02]  /*1270*/  USHF.R.U32.HI UR24, URZ, UR4, UR24 ;  /* 0x00000004ff187299 */ /* 0x000fe40008011618 */
[----:B------:R-:W-:Y:S02]  /*1280*/  @UP2 USHF.R.U32.HI UR5, URZ, UR9, UR10 ;  /* 0x00000009ff052299 */ /* 0x000fe4000801160a */
[----:B------:R-:W-:Y:S01]  /*1290*/  UMOV UR7, UR23 ;  /* 0x0000001700077c82 */ /* 0x000fe20008000000 */
[----:B------:R-:W-:Y:S01]  /*12a0*/  UMOV UR18, UR19 ;  /* 0x0000001300127c82 */ /* 0x000fe20008000000 */
[----:B------:R-:W-:-:S02]  /*12b0*/  @UP2 USHF.R.U32.HI UR6, URZ, UR9, UR7 ;  /* 0x00000009ff062299 */ /* 0x000fc40008011607 */
[----:B------:R-:W-:Y:S02]  /*12c0*/  USHF.R.U32.HI UR13, URZ, UR13, UR18 ;  /* 0x0000000dff0d7299 */ /* 0x000fe40008011612 */
[----:B------:R-:W-:Y:S02]  /*12d0*/  USEL UR4, UR20, UR24, !UP0 ;  /* 0x0000001814047287 */ /* 0x000fe4000c000000 */
[----:B------:R-:W-:Y:S02]  /*12e0*/  UIMAD UR7, UR5, UR21, URZ ;  /* 0x00000015050772a4 */ /* 0x000fe4000f8e02ff */
[----:B------:R-:W-:Y:S02]  /*12f0*/  USEL UR5, UR16, UR13, !UP1 ;  /* 0x0000000d10057287 */ /* 0x000fe4000c800000 */
[----:B------:R-:W-:Y:S02]  /*1300*/  UIMAD UR12, UR6, UR21, URZ ;  /* 0x00000015060c72a4 */ /* 0x000fe4000f8e02ff */
[----:B------:R-:W-:-:S02]  /*1310*/  UISETP.GE.AND UP0, UPT, UR4, UR7, UPT ;  /* 0x000000070400728c */ /* 0x000fc4000bf06270 */
[----:B------:R-:W-:Y:S02]  /*1320*/  UIMAD.WIDE.U32 UR10, UR4, UR8, URZ ;  /* 0x00000008040a72a5 */ /* 0x000fe4000f8e00ff */
[----:B------:R-:W-:Y:S02]  /*1330*/  UISETP.GE.OR UP0, UPT, UR5, UR12, UP0 ;  /* 0x0000000c0500728c */ /* 0x000fe40008706670 */
[----:B------:R-:W-:Y:S02]  /*1340*/  UIMAD.WIDE.U32 UR12, UR5, UR8, URZ ;  /* 0x00000008050c72a5 */ /* 0x000fe4000f8e00ff */
[----:B------:R-:W-:Y:S01]  /*1350*/  UIADD3 UR10, UPT, UPT, -UR4, URZ, URZ ;  /* 0x000000ff040a7290 */ /* 0x000fe2000fffe1ff */
[----:B------:R-:W-:Y:S01]  /*1360*/  UMOV UR8, UR11 ;  /* 0x0000000b00087c82 */ /* 0x000fe20008000000 */
[----:B------:R-:W-:Y:S02]  /*1370*/  UIADD3 UR11, UPT, UPT, -UR5, URZ, URZ ;  /* 0x000000ff050b7290 */ /* 0x000fe4000fffe1ff */
[----:B------:R-:W-:-:S03]  /*1380*/  USHF.R.U32.HI UR8, URZ, UR9, UR8 ;  /* 0x00000009ff087299 */ /* 0x000fc60008011608 */
[----:B------:R-:W-:Y:S01]  /*1390*/  @!UP0 UMOV UR7, UR13 ;  /* 0x0000000d00078c82 */ /* 0x000fe20008000000 */
[----:B------:R-:W-:Y:S02]  /*13a0*/  UIMAD UR20, UR14, UR10, UR20 ;  /* 0x0000000a0e1472a4 */ /* 0x000fe4000f8e0214 */
[----:B------:R-:W-:Y:S02]  /*13b0*/  USEL UR8, UR4, UR8, !UP2 ;  /* 0x0000000804087287 */ /* 0x000fe4000d000000 */
[----:B------:R-:W-:Y:S02]  /*13c0*/  @!UP0 USHF.R.U32.HI UR7, URZ, UR9, UR7 ;  /* 0x00000009ff078299 */ /* 0x000fe40008011607 */
[----:B------:R-:W-:Y:S02]  /*13d0*/  UIADD3 UR9, UPT, UPT, -UR8, URZ, URZ ;  /* 0x000000ff08097290 */ /* 0x000fe4000fffe1ff */
[----:B------:R-:W-:Y:S02]  /*13e0*/  @!UP0 USEL UR7, UR5, UR7, !UP2 ;  /* 0x0000000705078287 */ /* 0x000fe4000d000000 */
[----:B------:R-:W-:-:S02]  /*13f0*/  UIMAD UR9, UR21, UR9, UR4 ;  /* 0x00000009150972a4 */ /* 0x000fc4000f8e0204 */
[----:B------:R-:W-:Y:S02]  /*1400*/  @!UP0 UIADD3 UR8, UPT, UPT, UR8, -UR7, URZ ;  /* 0x8000000708088290 */ /* 0x000fe4000fffe0ff */
[----:B------:R-:W-:Y:S02]  /*1410*/  @!UP0 UIMAD UR6, UR9, UR6, UR7 ;  /* 0x00000006090682a4 */ /* 0x000fe4000f8e0207 */
[----:B------:R-:W-:Y:S02]  /*1420*/  @!UP0 UIMAD UR4, UR8, UR21, UR5 ;  /* 0x00000015080482a4 */ /* 0x000fe4000f8e0205 */
[----:B------:R-:W-:Y:S02]  /*1430*/  UIMAD UR16, UR26, UR11, UR16 ;  /* 0x0000000b1a1072a4 */ /* 0x000fe4000f8e0210 */
[----:B------:R-:W-:Y:S01]  /*1440*/  UIMAD UR20, UR4, UR14, UR20 ;  /* 0x0000000e041472a4 */ /* 0x000fe2000f8e0214 */
[----:B------:R-:W-:Y:S02]  /*1450*/  @!UP0 UMOV UR5, UR6 ;  /* 0x0000000600058c82 */ /* 0x000fe40008000000 */
[----:B------:R-:W-:-:S12]  /*1460*/  UIMAD UR16, UR5, UR26, UR16 ;  /* 0x0000001a051072a4 */ /* 0x000fd8000f8e0210 */
.L_x_18:
[----:B------:R-:W-:Y:S02]  /*1470*/  UISETP.NE.AND UP1, UPT, UR27, 0x1, UPT ;  /* 0x000000011b00788c */ /* 0x000fe4000bf25270 */
[----:B------:R-:W-:Y:S02]  /*1480*/  UISETP.NE.AND UP0, UPT, UR17, 0x2, UPT ;  /* 0x000000021100788c */ /* 0x000fe4000bf05270 */
[----:B------:R-:W-:-:S05]  /*1490*/  ULOP3.LUT UR28, UR28, 0x1000, URZ, 0xc0, !UPT ;  /* 0x000010001c1c7892 */ /* 0x000fca000f8ec0ff */
[----:B------:R-:W-:Y:S07]  /*14a0*/  BRA.U UP1, `(.L_x_19) ;  /* 0x0000000101447547 */ /* 0x000fee000b800000 */
[----:B------:R-:W1:Y:S01]  /*14b0*/  LDCU.128 UR8, c[0x0][0xb10] ;  /* 0x00016200ff0877ac */ /* 0x000e620008000c00 */
[----:B------:R-:W2:Y:S01]  /*14c0*/  LDCU UR12, c[0x0][0xb0c] ;  /* 0x00016180ff0c77ac */ /* 0x000ea20008000800 */
[----:B------:R-:W3:Y:S01]  /*14d0*/  LDCU UR13, c[0x0][0xb20] ;  /* 0x00016400ff0d77ac */ /* 0x000ee20008000800 */
[----:B-1----:R-:W-:Y:S02]  /*14e0*/  UIMAD.WIDE.U32 UR6, UR16, UR8, URZ ;  /* 0x00000008100672a5 */ /* 0x002fe4000f8e00ff */
[----:B------:R-:W-:Y:S02]  /*14f0*/  UIMAD.WIDE.U32 UR4, UR20, UR11, URZ ;  /* 0x0000000b140472a5 */ /* 0x000fe4000f8e00ff */
[----:B--2---:R-:W-:Y:S02]  /*1500*/  UISETP.NE.AND UP2, UPT, UR12, 0x1, UPT ;  /* 0x000000010c00788c */ /* 0x004fe4000bf45270 */
[----:B------:R-:W-:Y:S01]  /*1510*/  UISETP.NE.AND UP1, UPT, UR10, 0x1, UPT ;  /* 0x000000010a00788c */ /* 0x000fe2000bf25270 */
[----:B------:R-:W-:-:S02]  /*1520*/  UMOV UR6, UR7 ;  /* 0x0000000700067c82 */ /* 0x000fc40008000000 */
[----:B------:R-:W-:Y:S01]  /*1530*/  UMOV UR4, UR5 ;  /* 0x0000000500047c82 */ /* 0x000fe20008000000 */
[----:B------:R-:W-:Y:S02]  /*1540*/  USHF.R.U32.HI UR6, URZ, UR9, UR6 ;  /* 0x00000009ff067299 */ /* 0x000fe40008011606 */
[----:B---3--:R-:W-:Y:S02]  /*1550*/  USHF.R.U32.HI UR4, URZ, UR13, UR4 ;  /* 0x0000000dff047299 */ /* 0x008fe40008011604 */
[----:B------:R-:W-:Y:S02]  /*1560*/  USEL UR5, UR16, UR6, !UP2 ;  /* 0x0000000610057287 */ /* 0x000fe4000d000000 */
[----:B------:R-:W-:-:S04]  /*1570*/  USEL UR4, UR20, UR4, !UP1 ;  /* 0x0000000414047287 */ /* 0x000fc8000c800000 */
[----:B------:R-:W-:Y:S02]  /*1580*/  UIADD3 UR6, UPT, UPT, UR5, -UR4, URZ ;  /* 0x8000000405067290 */ /* 0x000fe4000fffe0ff */
[----:B------:R-:W-:Y:S02]  /*1590*/  UIADD3 UR4, UPT, UPT, -UR5, UR4, URZ ;  /* 0x0000000405047290 */ /* 0x000fe4000fffe1ff */
[----:B------:R-:W-:Y:S02]  /*15a0*/  UIMAD UR20, UR6, UR10, UR20 ;  /* 0x0000000a061472a4 */ /* 0x000fe4000f8e0214 */
[----:B------:R-:W-:-:S12]  /*15b0*/  UIMAD UR16, UR4, UR12, UR16 ;  /* 0x0000000c041072a4 */ /* 0x000fd8000f8e0210 */
.L_x_19:
[----:B------:R-:W-:Y:S05]  /*15c0*/  BRA.U !UP5, `(.L_x_20) ;  /* 0x000000010d0c7547 */ /* 0x000fea000b800000 */
[----:B------:R-:W-:Y:S01]  /*15d0*/  UCGABAR_WAIT ;  /* 0x0000000000007dc7 */ /* 0x000fe20008000000 */
[----:B------:R-:W-:Y:S01]  /*15e0*/  CCTL.IVALL ;  /* 0x00000000ff00798f */ /* 0x000fe20002000000 */
[----:B------:R-:W-:Y:S05]  /*15f0*/  BRA `(.L_x_21) ;  /* 0x0000000000047947 */ /* 0x000fea0003800000 */
.L_x_20:
[----:B------:R-:W-:Y:S06]  /*1600*/  BAR.SYNC.DEFER_BLOCKING 0x0 ;  /* 0x0000000000007b1d */ /* 0x000fec0000010000 */
.L_x_21:
[----:B------:R-:W-:Y:S05]  /*1610*/  BRA.U UP0, `(.L_x_22) ;  /* 0x0000001100d87547 */ /* 0x000fea000b800000 */
[----:B------:R-:W1:Y:S01]  /*1620*/  LDCU UR6, c[0x0][0x38c] ;  /* 0x00007180ff0677ac */ /* 0x000e620008000800 */
[----:B------:R-:W2:Y:S01]  /*1630*/  S2UR UR8, SR_CgaCtaId ;  /* 0x00000000000879c3 */ /* 0x000ea20000008800 */
[----:B------:R-:W-:Y:S01]  /*1640*/  PLOP3.LUT P1, PT, PT, PT, UP3, 0x80, 0x8 ;  /* 0x000000000008781c */ /* 0x000fe20003f2f038 */
[----:B------:R-:W-:Y:S01]  /*1650*/  IMAD.MOV.U32 R12, RZ, RZ, 0x1 ;  /* 0x00000001ff0c7424 */ /* 0x000fe200078e00ff */
[----:B------:R-:W-:Y:S01]  /*1660*/  UMOV UR7, 0x400 ;  /* 0x0000040000077882 */ /* 0x000fe20000000000 */
[----:B------:R-:W-:Y:S01]  /*1670*/  UISETP.NE.AND UP1, UPT, UR17, URZ, UPT ;  /* 0x000000ff1100728c */ /* 0x000fe2000bf25270 */
[----:B------:R-:W-:Y:S02]  /*1680*/  ISETP.EQ.OR P2, PT, R0, RZ, P3 ;  /* 0x000000ff0000720c */ /* 0x000fe40001f42670 */
[----:B------:R-:W-:Y:S02]  /*1690*/  CS2R R10, SRZ ;  /* 0x00000000000a7805 */ /* 0x000fe4000001ff00 */
[----:B------:R-:W-:Y:S01]  /*16a0*/  PLOP3.LUT P1, PT, P1, PT, PT, 0x8, 0x80 ;  /* 0x000000000080781c */ /* 0x000fe20000f2e170 */
[----:B------:R-:W-:Y:S01]  /*16b0*/  IMAD.MOV.U32 R9, RZ, RZ, RZ ;  /* 0x000000ffff097224 */ /* 0x000fe200078e00ff */
[----:B------:R-:W3:Y:S01]  /*16c0*/  LDCU UR40, c[0x0][0x370] ;  /* 0x00006e00ff2877ac */ /* 0x000ee20008000800 */
[----:B------:R-:W-:Y:S01]  /*16d0*/  IMAD.MOV.U32 R8, RZ, RZ, 0x1 ;  /* 0x00000001ff087424 */ /* 0x000fe200078e00ff */
[----:B------:R-:W4:Y:S01]  /*16e0*/  LDCU.64 UR26, c[0x0][0x348] ;  /* 0x00006900ff1a77ac */ /* 0x000f220008000a00 */
[----:B-1----:R-:W-:-:S02]  /*16f0*/  UIADD3 UR5, UPT, UPT, UR6, 0x7f, URZ ;  /* 0x0000007f06057890 */ /* 0x002fc4000fffe0ff */
[----:B------:R-:W-:Y:S02]  /*1700*/  USHF.R.U32.HI UR45, URZ, 0x7, UR28 ;  /* 0x00000007ff2d7899 */ /* 0x000fe4000801161c */
[----:B------:R-:W-:Y:S02]  /*1710*/  USHF.R.S32.HI UR4, URZ, 0x1f, UR5 ;  /* 0x0000001fff047899 */ /* 0x000fe40008011405 */
[----:B------:R-:W-:Y:S02]  /*1720*/  UIADD3 UR46, UPT, UPT, UR6, 0xfe, URZ ;  /* 0x000000fe062e7890 */ /* 0x000fe4000fffe0ff */
[----:B------:R-:W-:Y:S02]  /*1730*/  ULEA.HI UR4, UR4, UR5, URZ, 0x7 ;  /* 0x0000000504047291 */ /* 0x000fe4000f8f38ff */
[----:B--2---:R-:W-:Y:S02]  /*1740*/  ULEA UR7, UR8, UR7, 0x18 ;  /* 0x0000000708077291 */ /* 0x004fe4000f8ec0ff */
[----:B------:R-:W-:-:S02]  /*1750*/  USHF.R.S32.HI UR43, URZ, 0x7, UR4 ;  /* 0x00000007ff2b7899 */ /* 0x000fc40008011404 */
[----:B------:R-:W-:Y:S02]  /*1760*/  UIADD3 UR4, UPT, UPT, UR6, -0x1, URZ ;  /* 0xffffffff06047890 */ /* 0x000fe4000fffe0ff */
[----:B------:R-:W-:Y:S02]  /*1770*/  UISETP.LT.U32.AND UP0, UPT, UR43, 0x5, UPT ;  /* 0x000000052b00788c */ /* 0x000fe4000bf01070 */
[----:B------:R-:W-:Y:S02]  /*1780*/  UISETP.GE.U32.AND UP2, UPT, UR4, -0xff, UPT ;  /* 0xffffff010400788c */ /* 0x000fe4000bf46070 */
[----:B------:R-:W-:Y:S01]  /*1790*/  USEL UR41, UR43, 0x5, UP0 ;  /* 0x000000052b297887 */ /* 0x000fe20008000000 */
[----:B------:R-:W1:Y:S03]  /*17a0*/  LDCU UR39, c[0x0][0x374] ;  /* 0x00006e80ff2777ac */ /* 0x000e660008000800 */
[----:B------:R-:W-:-:S02]  /*17b0*/  UIADD3 UR21, UPT, UPT, UR41, -0x1, URZ ;  /* 0xffffffff29157890 */ /* 0x000fc4000fffe0ff */
[----:B------:R-:W-:-:S03]  /*17c0*/  USEL UR24, UR38, 0x2, UP1 ;  /* 0x0000000226187887 */ /* 0x000fc60008800000 */
[----:B------:R-:W-:Y:S02]  /*17d0*/  @UP2 UIADD3 UR21, UPT, UPT, UR41, URZ, URZ ;  /* 0x000000ff29152290 */ /* 0x000fe4000fffe0ff */
[----:B------:R-:W-:Y:S02]  /*17e0*/  UIADD3 UR29, UPT, UPT, UR7, 0x4400, UR28 ;  /* 0x00004400071d7890 */ /* 0x000fe4000fffe01c */
[----:B------:R-:W-:Y:S02]  /*17f0*/  UIADD3 UR44, UPT, UPT, UR43, -UR41, URZ ;  /* 0x800000292b2c7290 */ /* 0x000fe4000fffe0ff */
[----:B------:R-:W-:Y:S01]  /*1800*/  UIADD3 UR21, UPT, UPT, UR21, 0x1, URZ ;  /* 0x0000000115157890 */ /* 0x000fe2000fffe0ff */
[----:B---34-:R-:W-:-:S11]  /*1810*/  UMOV UR5, URZ ;  /* 0x000000ff00057c82 */ /* 0x018fd60008000000 */
.L_x_42:
[----:B------:R-:W2:Y:S02]  /*1820*/  S2UR UR4, SR_CgaCtaId ;  /* 0x00000000000479c3 */ /* 0x000ea40000008800 */
[----:B--2---:R-:W-:-:S09]  /*1830*/  UISETP.NE.AND UP0, UPT, UR4, URZ, UPT ;  /* 0x000000ff0400728c */ /* 0x004fd2000bf05270 */
[----:B-1----:R-:W-:Y:S05]  /*1840*/  BRA.U UP0, `(.L_x_23) ;  /* 0x0000000100287547 */ /* 0x002fea000b800000 */
[----:B------:R-:W-:Y:S02]  /*1850*/  LEA R0, R9, UR7, 0x3 ;  /* 0x0000000709007c11 */ /* 0x000fe4000f8e18ff */
[----:B------:R-:W-:-:S04]  /*1860*/  SHF.L.U32 R3, R8, 0x1f, RZ ;  /* 0x0000001f08037819 */ /* 0x000fc800000006ff */
[----:B------:R-:W2:Y:S02]  /*1870*/  SYNCS.PHASECHK.TRANS64.TRYWAIT P0, [R0+URZ+0xf0], R3 ;  /* 0x0000f003000075a7 */ /* 0x000ea400080011ff */
[----:B--2---:R-:W-:Y:S05]  /*1880*/  @!P0 BRA `(.L_x_24) ;  /* 0x0000006000148947 */ /* 0x004fea0003800000 */
.L_x_113:
[----:B------:R3:W-:Y:S01]  /*1890*/  SYNCS.ARRIVE.TRANS64.A1T0 RZ, [R0+URZ+0xe0], RZ ;  /* 0x0000e0ff00ff79a7 */ /* 0x0007e200081000ff */
[----:B------:R-:W-:-:S05]  /*18a0*/  VIADD R9, R9, 0x1 ;  /* 0x0000000109097836 */ /* 0x000fca0000000000 */
[----:B------:R-:W-:-:S04]  /*18b0*/  ISETP.NE.AND P0, PT, R9, 0x2, PT ;  /* 0x000000020900780c */ /* 0x000fc80003f05270 */
[----:B--2---:R-:W-:Y:S02]  /*18c0*/  SEL R3, RZ, 0x1, P0 ;  /* 0x00000001ff037807 */ /* 0x004fe40000000000 */
[----:B------:R-:W-:Y:S02]  /*18d0*/  SEL R9, R9, RZ, P0 ;  /* 0x000000ff09097207 */ /* 0x000fe40000000000 */
[----:B------:R-:W-:-:S07]  /*18e0*/  LOP3.LUT R8, R8, R3, RZ, 0x3c, !PT ;  /* 0x0000000308087212 */ /* 0x000fce00078e3cff */
.L_x_23:
[----:B------:R-:W-:Y:S01]  /*18f0*/  ULEA UR4, UR5, UR7, 0x3 ;  /* 0x0000000705047291 */ /* 0x000fe2000f8e18ff */
[----:B---3--:R-:W-:Y:S01]  /*1900*/  SHF.L.U32 R0, R12, 0x1f, RZ ;  /* 0x0000001f0c007819 */ /* 0x008fe200000006ff */
[----:B------:R-:W-:Y:S02]  /*1910*/  UISETP.GE.U32.AND UP0, UPT, UR46, 0xff, UPT ;  /* 0x000000ff2e00788c */ /* 0x000fe4000bf06070 */
[----:B------:R-:W-:Y:S02]  /*1920*/  USHF.L.U32 UR11, UR20, 0x7, URZ ;  /* 0x00000007140b7899 */ /* 0x000fe400080006ff */
[----:B------:R-:W-:Y:S01]  /*1930*/  ULEA UR35, UR16, UR45, 0x6 ;  /* 0x0000002d10237291 */ /* 0x000fe2000f8e30ff */
[----:B------:R-:W-:Y:S02]  /*1940*/  UMOV UR13, URZ ;  /* 0x000000ff000d7c82 */ /* 0x000fe40008000000 */
[----:B------:R2:W3:Y:S02]  /*1950*/  SYNCS.PHASECHK.TRANS64.TRYWAIT P0, [UR4+0x28], R0 ;  /* 0x00002800ff0075a7 */ /* 0x0004e40008001104 */
[----:B------:R-:W-:Y:S07]  /*1960*/  BRA.U !UP0, `(.L_x_25) ;  /* 0x0000000108bc7547 */ /* 0x000fee000b800000 */
[----:B------:R-:W-:Y:S01]  /*1970*/  UMOV UR6, URZ ;  /* 0x000000ff00067c82 */ /* 0x000fe20008000000 */
[----:B------:R-:W-:-:S05]  /*1980*/  UMOV UR4, UR5 ;  /* 0x0000000500047c82 */ /* 0x000fca0008000000 */
.L_x_31:
[----:B------:R-:W-:Y:S01]  /*1990*/  ULEA UR33, UR4, UR7, 0x3 ;  /* 0x0000000704217291 */ /* 0x000fe2000f8e18ff */
[----:B---3--:R-:W-:Y:S01]  /*19a0*/  @!P3 MOV R2, 0x6000 ;  /* 0x000060000002b802 */ /* 0x008fe20000000f00 */
[----:B-1-3--:R-:W-:Y:S10]  /*19b0*/  @P0 BRA `(.L_x_26) ;  /* 0x00000000000c0947 */ /* 0x00aff40003800000 */
[----:B------:R-:W-:-:S04]  /*19c0*/  SHF.L.U32 R3, R12, 0x1f, RZ ;  /* 0x0000001f0c037819 */ /* 0x000fc800000006ff */
[----:B------:R-:W3:Y:S02]  /*19d0*/  SYNCS.PHASECHK.TRANS64.TRYWAIT P0, [UR33+0x28], R3 ;  /* 0x00002803ff0075a7 */ /* 0x000ee40008001121 */
[----:B---3--:R-:W-:Y:S05]  /*19e0*/  @!P0 BRA `(.L_x_27) ;  /* 0x0000005c00d08947 */ /* 0x008fea0003800000 */
.L_x_26:
[----:B------:R3:W-:Y:S01]  /*19f0*/  @!P3 SYNCS.ARRIVE.TRANS64 RZ, [UR33], R2 ;  /* 0x00000002ffffb9a7 */ /* 0x0007e20008000021 */
[----:B------:R-:W-:-:S04]  /*1a00*/  ULOP3.LUT UR5, UR24, 0x2, URZ, 0xfc, !UPT ;  /* 0x0000000218057892 */ /* 0x000fc8000f8efcff */
[----:B------:R-:W-:-:S09]  /*1a10*/  UISETP.NE.AND UP0, UPT, UR5, 0x2, UPT ;  /* 0x000000020500788c */ /* 0x000fd2000bf05270 */
[----:B------:R-:W-:Y:S05]  /*1a20*/  BRA.U UP0, `(.L_x_28) ;  /* 0x0000000100047547 */ /* 0x000fea000b800000 */
[----:B-1----:R-:W-:Y:S05]  /*1a30*/  BPT.TRAP 0x1 ;  /* 0x000000040000795c */ /* 0x002fea0000300000 */
.L_x_28:
[----:B------:R-:W-:Y:S04]  /*1a40*/  BSSY.RECONVERGENT B0, `(.L_x_29) ;  /* 0x0000003000007945 */ /* 0x000fe80003800200 */
[----:B------:R-:W-:Y:S05]  /*1a50*/  @P2 BRA `(.L_x_30) ;  /* 0x0000000000042947 */ /* 0x000fea0003800000 */
[----:B-1----:R-:W-:Y:S05]  /*1a60*/  BPT.TRAP 0x1 ;  /* 0x000000040000795c */ /* 0x002fea0000300000 */
.L_x_30:
[----:B-1----:R-:W-:Y:S05]  /*1a70*/  BSYNC.RECONVERGENT B0 ;  /* 0x0000000000007941 */ /* 0x002fea0003800200 */
.L_x_29:
[----:B------:R-:W-:Y:S02]  /*1a80*/  UIADD3 UR5, UPT, UPT, UR4, 0x1, URZ ;  /* 0x0000000104057890 */ /* 0x000fe4000fffe0ff */
[----:B------:R-:W-:Y:S02]  /*1a90*/  ULEA UR32, UR4, UR28, 0xd ;  /* 0x0000001c04207291 */ /* 0x000fe4000f8e68ff */
[----:B------:R-:W-:Y:S02]  /*1aa0*/  UISETP.NE.AND UP0, UPT, UR5, 0x5, UPT ;  /* 0x000000050500788c */ /* 0x000fe4000bf05270 */
[----:B------:R-:W-:Y:S02]  /*1ab0*/  UIADD3 UR16, UP1, UPT, UR26, 0x80, URZ ;  /* 0x000000801a107890 */ /* 0x000fe4000ff3e0ff */
[----:B------:R-:W-:Y:S02]  /*1ac0*/  USEL UR9, URZ, 0x1, UP0 ;  /* 0x00000001ff097887 */ /* 0x000fe40008000000 */
[----:B------:R-:W-:-:S02]  /*1ad0*/  USEL UR5, UR5, URZ, UP0 ;  /* 0x000000ff05057287 */ /* 0x000fc40008000000 */
[----:B------:R-:W-:Y:S02]  /*1ae0*/  UIADD3 UR14, UP0, UPT, UR26, 0x180, URZ ;  /* 0x000001801a0e7890 */ /* 0x000fe4000ff1e0ff */
[----:B------:R-:W-:Y:S01]  /*1af0*/  ULEA UR8, UR5, UR7, 0x3 ;  /* 0x0000000705087291 */ /* 0x000fe2000f8e18ff */
[----:B------:R-:W-:Y:S01]  /*1b00*/  LOP3.LUT R12, R12, UR9, RZ, 0x3c, !PT ;  /* 0x000000090c0c7c12 */ /* 0x000fe2000f8e3cff */
[----:B------:R-:W-:Y:S02]  /*1b10*/  USHF.L.U32 UR34, UR6, 0x7, URZ ;  /* 0x0000000706227899 */ /* 0x000fe400080006ff */
[----:B------:R-:W-:Y:S01]  /*1b20*/  UIADD3.X UR17, UPT, UPT, URZ, UR27, URZ, UP1, !UPT ;  /* 0x0000001bff117290 */ /* 0x000fe20008ffe4ff */
[----:B--2---:R-:W-:Y:S01]  /*1b30*/  SHF.L.U32 R0, R12, 0x1f, RZ ;  /* 0x0000001f0c007819 */ /* 0x004fe200000006ff */
[----:B------:R-:W-:Y:S02]  /*1b40*/  UIADD3 UR32, UPT, UPT, UR7, 0x4400, UR32 ;  /* 0x0000440007207890 */ /* 0x000fe4000fffe020 */
[----:B------:R-:W-:Y:S01]  /*1b50*/  UIADD3.X UR15, UPT, UPT, URZ, UR27, URZ, UP0, !UPT ;  /* 0x0000001bff0f7290 */ /* 0x000fe200087fe4ff */
[----:B------:R4:W1:Y:S01]  /*1b60*/  SYNCS.PHASECHK.TRANS64.TRYWAIT P0, [UR8+0x28], R0 ;  /* 0x00002800ff0075a7 */ /* 0x0008620008001108 */
[----:B------:R-:W-:Y:S01]  /*1b70*/  ULEA UR8, UR4, UR7, 0xe ;  /* 0x0000000704087291 */ /* 0x000fe2000f8e70ff */
[----:B------:R-:W-:Y:S01]  /*1b80*/  UMOV UR13, 0x30000 ;  /* 0x00030000000d7882 */ /* 0x000fe20000000000 */
[----:B------:R-:W-:-:S02]  /*1b90*/  UMOV UR18, 0x0 ;  /* 0x0000000000127882 */ /* 0x000fc40000000000 */
[----:B------:R-:W-:Y:S01]  /*1ba0*/  UIADD3 UR8, UPT, UPT, UR8, 0xe400, URZ ;  /* 0x0000e40008087890 */ /* 0x000fe2000fffe0ff */
[----:B------:R-:W-:Y:S01]  /*1bb0*/  UMOV UR19, 0x10000000 ;  /* 0x1000000000137882 */ /* 0x000fe20000000000 */
[----:B------:R-:W-:Y:S01]  /*1bc0*/  UMOV UR12, UR36 ;  /* 0x00000024000c7c82 */ /* 0x000fe20008000000 */
[----:B------:R-:W-:Y:S01]  /*1bd0*/  UMOV UR9, UR33 ;  /* 0x0000002100097c82 */ /* 0x000fe20008000000 */
[----:B------:R-:W-:Y:S01]  /*1be0*/  UMOV UR10, UR34 ;  /* 0x00000022000a7c82 */ /* 0x000fe20008000000 */
[----:B------:R2:W-:Y:S01]  /*1bf0*/  UTMALDG.3D.MULTICAST [UR32], [UR16], UR13, desc[UR18] ;  /* 0x00001220100073b4 */ /* 0x0005e2000801180d */
[----:B------:R-:W-:Y:S01]  /*1c00*/  UIADD3 UR6, UPT, UPT, UR6, 0x1, URZ ;  /* 0x0000000106067890 */ /* 0x000fe2000fffe0ff */
[----:B------:R-:W-:-:S03]  /*1c10*/  UMOV UR4, UR5 ;  /* 0x0000000500047c82 */ /* 0x000fc60008000000 */
[----:B------:R-:W-:Y:S01]  /*1c20*/  UISETP.NE.AND UP0, UPT, UR6, UR21, UPT ;  /* 0x000000150600728c */ /* 0x000fe2000bf05270 */
[----:B------:R4:W-:Y:S01]  /*1c30*/  UTMALDG.3D [UR8], [UR14], desc[UR18] ;  /* 0x000012080e0075b4 */ /* 0x0009e20008011000 */
[----:B--2---:R-:W-:-:S07]  /*1c40*/  UMOV UR13, UR21 ;  /* 0x00000015000d7c82 */ /* 0x004fce0008000000 */
[----:B----4-:R-:W-:Y:S05]  /*1c50*/  BRA.U UP0, `(.L_x_31) ;  /* 0xfffffffd004c7547 */ /* 0x010fea000b83ffff */
.L_x_25:
[----:B------:R-:W-:Y:S01]  /*1c60*/  ULEA UR4, UR5, UR7, 0x3 ;  /* 0x0000000705047291 */ /* 0x000fe2000f8e18ff */
[----:B--2---:R-:W-:Y:S01]  /*1c70*/  SHF.L.U32 R0, R12, 0x1f, RZ ;  /* 0x0000001f0c007819 */ /* 0x004fe200000006ff */
[----:B------:R-:W-:Y:S01]  /*1c80*/  @!P1 SYNCS.ARRIVE.TRANS64.A1T0 RZ, [UR7+0x78], RZ ;  /* 0x000078ffffff99a7 */ /* 0x000fe20008100007 */
[----:B------:R-:W-:-:S06]  /*1c90*/  UISETP.GT.AND UP0, UPT, UR43, UR41, UPT ;  /* 0x000000292b00728c */ /* 0x000fcc000bf04270 */
[----:B-1-3--:R1:W2:Y:S03]  /*1ca0*/  SYNCS.PHASECHK.TRANS64.TRYWAIT P0, [UR4+0x28], R0 ;  /* 0x00002800ff0075a7 */ /* 0x00a2a60008001104 */
[----:B------:R-:W-:Y:S05]  /*1cb0*/  BRA.U !UP0, `(.L_x_32) ;  /* 0x0000000108bc7547 */ /* 0x000fea000b800000 */
[----:B------:R-:W-:Y:S01]  /*1cc0*/  UIADD3 UR25, UPT, UPT, UR44, UR13, URZ ;  /* 0x0000000d2c197290 */ /* 0x000fe2000fffe0ff */
[----:B------:R-:W-:-:S11]  /*1cd0*/  UMOV UR4, UR5 ;  /* 0x0000000500047c82 */ /* 0x000fd60008000000 */
.L_x_38:
[----:B------:R-:W-:Y:S01]  /*1ce0*/  ULEA UR17, UR4, UR7, 0x3 ;  /* 0x0000000704117291 */ /* 0x000fe2000f8e18ff */
[----:B--2---:R-:W-:Y:S01]  /*1cf0*/  @!P3 MOV R2, 0x6000 ;  /* 0x000060000002b802 */ /* 0x004fe20000000f00 */
[----:B--2-4-:R-:W-:Y:S10]  /*1d00*/  @P0 BRA `(.L_x_33) ;  /* 0x00000000000c0947 */ /* 0x014ff40003800000 */
[----:B------:R-:W-:-:S04]  /*1d10*/  SHF.L.U32 R3, R12, 0x1f, RZ ;  /* 0x0000001f0c037819 */ /* 0x000fc800000006ff */
[----:B------:R-:W2:Y:S02]  /*1d20*/  SYNCS.PHASECHK.TRANS64.TRYWAIT P0, [UR17+0x28], R3 ;  /* 0x00002803ff0075a7 */ /* 0x000ea40008001111 */
[----:B--2---:R-:W-:Y:S05]  /*1d30*/  @!P0 BRA `(.L_x_34) ;  /* 0x0000005c00148947 */ /* 0x004fea0003800000 */
.L_x_33:
[----:B------:R2:W-:Y:S01]  /*1d40*/  @!P3 SYNCS.ARRIVE.TRANS64 RZ, [UR17], R2 ;  /* 0x00000002ffffb9a7 */ /* 0x0005e20008000011 */
[----:B------:R-:W-:-:S04]  /*1d50*/  ULOP3.LUT UR5, UR24, 0x2, URZ, 0xfc, !UPT ;  /* 0x0000000218057892 */ /* 0x000fc8000f8efcff */
[----:B------:R-:W-:-:S09]  /*1d60*/  UISETP.NE.AND UP0, UPT, UR5, 0x2, UPT ;  /* 0x000000020500788c */ /* 0x000fd2000bf05270 */
[----:B------:R-:W-:Y:S05]  /*1d70*/  BRA.U UP0, `(.L_x_35) ;  /* 0x0000000100047547 */ /* 0x000fea000b800000 */
[----:B------:R-:W-:Y:S05]  /*1d80*/  BPT.TRAP 0x1 ;  /* 0x000000040000795c */ /* 0x000fea0000300000 */
.L_x_35:
[----:B------:R-:W-:Y:S04]  /*1d90*/  BSSY.RECONVERGENT B0, `(.L_x_36) ;  /* 0x0000003000007945 */ /* 0x000fe80003800200 */
[----:B------:R-:W-:Y:S05]  /*1da0*/  @P2 BRA `(.L_x_37) ;  /* 0x0000000000042947 */ /* 0x000fea0003800000 */
[----:B------:R-:W-:Y:S05]  /*1db0*/  BPT.TRAP 0x1 ;  /* 0x000000040000795c */ /* 0x000fea0000300000 */
.L_x_37:
[----:B------:R-:W-:Y:S05]  /*1dc0*/  BSYNC.RECONVERGENT B0 ;  /* 0x0000000000007941 */ /* 0x000fea0003800200 */
.L_x_36:
[----:B------:R-:W-:Y:S02]  /*1dd0*/  UIADD3 UR5, UPT, UPT, UR4, 0x1, URZ ;  /* 0x0000000104057890 */ /* 0x000fe4000fffe0ff */
[----:B------:R-:W-:Y:S02]  /*1de0*/  UIADD3 UR14, UP1, UPT, UR26, 0x80, URZ ;  /* 0x000000801a0e7890 */ /* 0x000fe4000ff3e0ff */
[----:B------:R-:W-:Y:S02]  /*1df0*/  UISETP.NE.AND UP0, UPT, UR5, 0x5, UPT ;  /* 0x000000050500788c */ /* 0x000fe4000bf05270 */
[----:B------:R-:W-:Y:S02]  /*1e00*/  USHF.L.U32 UR18, UR13, 0x7, URZ ;  /* 0x000000070d127899 */ /* 0x000fe400080006ff */
[----:B------:R-:W-:Y:S02]  /*1e10*/  USEL UR8, URZ, 0x1, UP0 ;  /* 0x00000001ff087887 */ /* 0x000fe40008000000 */
[----:B------:R-:W-:-:S02]  /*1e20*/  USEL UR5, UR5, URZ, UP0 ;  /* 0x000000ff05057287 */ /* 0x000fc40008000000 */
[----:B------:R-:W-:Y:S02]  /*1e30*/  UIADD3 UR22, UP0, UPT, UR26, 0x180, URZ ;  /* 0x000001801a167890 */ /* 0x000fe4000ff1e0ff */
[----:B------:R-:W-:Y:S01]  /*1e40*/  LOP3.LUT R12, R12, UR8, RZ, 0x3c, !PT ;  /* 0x000000080c0c7c12 */ /* 0x000fe2000f8e3cff */
[----:B------:R-:W-:Y:S02]  /*1e50*/  ULEA UR6, UR5, UR7, 0x3 ;  /* 0x0000000705067291 */ /* 0x000fe4000f8e18ff */
[----:B------:R-:W-:Y:S01]  /*1e60*/  ULEA UR8, UR4, UR7, 0xe ;  /* 0x0000000704087291 */ /* 0x000fe2000f8e70ff */
[----:B-1----:R-:W-:Y:S01]  /*1e70*/  SHF.L.U32 R0, R12, 0x1f, RZ ;  /* 0x0000001f0c007819 */ /* 0x002fe200000006ff */
[----:B------:R-:W-:Y:S02]  /*1e80*/  ULEA UR16, UR4, UR29, 0xd ;  /* 0x0000001d04107291 */ /* 0x000fe4000f8e68ff */
[----:B------:R-:W-:Y:S02]  /*1e90*/  UIADD3.X UR15, UPT, UPT, URZ, UR27, URZ, UP1, !UPT ;  /* 0x0000001bff0f7290 */ /* 0x000fe40008ffe4ff */
[----:B------:R-:W-:Y:S01]  /*1ea0*/  UIADD3 UR8, UPT, UPT, UR8, 0xe400, URZ ;  /* 0x0000e40008087890 */ /* 0x000fe2000fffe0ff */
[----:B------:R3:W4:Y:S01]  /*1eb0*/  SYNCS.PHASECHK.TRANS64.TRYWAIT P0, [UR6+0x28], R0 ;  /* 0x00002800ff0075a7 */ /* 0x0007220008001106 */
[----:B------:R-:W-:Y:S01]  /*1ec0*/  UIADD3.X UR23, UPT, UPT, URZ, UR27, URZ, UP0, !UPT ;  /* 0x0000001bff177290 */ /* 0x000fe200087fe4ff */
[----:B------:R-:W-:Y:S01]  /*1ed0*/  UMOV UR6, 0x30000 ;  /* 0x0003000000067882 */ /* 0x000fe20000000000 */
[----:B------:R-:W-:Y:S01]  /*1ee0*/  UMOV UR30, 0x0 ;  /* 0x00000000001e7882 */ /* 0x000fe20000000000 */
[----:B------:R-:W-:Y:S01]  /*1ef0*/  UMOV UR31, 0x10000000 ;  /* 0x10000000001f7882 */ /* 0x000fe20000000000 */
[----:B------:R-:W-:Y:S01]  /*1f00*/  UMOV UR19, UR35 ;  /* 0x0000002300137c82 */ /* 0x000fe20008000000 */
[----:B------:R-:W-:Y:S01]  /*1f10*/  UMOV UR20, UR36 ;  /* 0x0000002400147c82 */ /* 0x000fe20008000000 */
[----:B------:R-:W-:Y:S01]  /*1f20*/  UMOV UR12, UR36 ;  /* 0x00000024000c7c82 */ /* 0x000fe20008000000 */
[----:B------:R-:W-:Y:S01]  /*1f30*/  UMOV UR9, UR17 ;  /* 0x0000001100097c82 */ /* 0x000fe20008000000 */
[----:B------:R-:W-:Y:S01]  /*1f40*/  UMOV UR10, UR18 ;  /* 0x00000012000a7c82 */ /* 0x000fe20008000000 */
[----:B------:R3:W-:Y:S01]  /*1f50*/  UTMALDG.3D.MULTICAST [UR16], [UR14], UR6, desc[UR30] ;  /* 0x00001e100e0073b4 */ /* 0x0007e20008011806 */
[----:B------:R-:W-:Y:S01]  /*1f60*/  UIADD3 UR13, UPT, UPT, UR13, 0x1, URZ ;  /* 0x000000010d0d7890 */ /* 0x000fe2000fffe0ff */
[----:B------:R-:W-:-:S03]  /*1f70*/  UMOV UR4, UR5 ;  /* 0x0000000500047c82 */ /* 0x000fc60008000000 */
[----:B------:R-:W-:Y:S01]  /*1f80*/  UISETP.NE.AND UP0, UPT, UR13, UR25, UPT ;  /* 0x000000190d00728c */ /* 0x000fe2000bf05270 */
[----:B------:R3:W-:Y:S08]  /*1f90*/  UTMALDG.3D [UR8], [UR22], desc[UR30] ;  /* 0x00001e08160075b4 */ /* 0x0007f00008011000 */
[----:B---3--:R-:W-:Y:S05]  /*1fa0*/  BRA.U UP0, `(.L_x_38) ;  /* 0xfffffffd004c7547 */ /* 0x008fea000b83ffff */
.L_x_32:
[C---:B------:R-:W-:Y:S01]  /*1fb0*/  LEA R3, R11.reuse, UR7, 0x3 ;  /* 0x000000070b037c11 */ /* 0x040fe2000f8e18ff */
[----:B------:R-:W-:Y:S01]  /*1fc0*/  NOP ;  /* 0x0000000000007918 */ /* 0x000fe20000000000 */
[----:B-1----:R-:W-:Y:S02]  /*1fd0*/  SHF.L.U32 R0, R10, 0x1f, RZ ;  /* 0x0000001f0a007819 */ /* 0x002fe400000006ff */
[----:B------:R-:W-:Y:S02]  /*1fe0*/  LEA R5, R11, UR7, 0x4 ;  /* 0x000000070b057c11 */ /* 0x000fe4000f8e20ff */
[----:B--2-4-:R-:W1:Y:S02]  /*1ff0*/  SYNCS.PHASECHK.TRANS64.TRYWAIT P0, [R3+URZ+0x80], R0 ;  /* 0x00008000030075a7 */ /* 0x014e6400080011ff */
[----:B-1----:R-:W-:Y:S05]  /*2000*/  @!P0 BRA `(.L_x_39) ;  /* 0x0000005800788947 */ /* 0x002fea0003800000 */
.L_x_116:
[----:B------:R-:W2:Y:S01]  /*2010*/  LDS.128 R4, [R5+0x110] ;  /* 0x0001100005047984 */ /* 0x000ea20000000c00 */
[----:B------:R-:W-:Y:S01]  /*2020*/  UISETP.GE.AND UP0, UPT, UR42, 0x1, UPT ;  /* 0x000000012a00788c */ /* 0x000fe2000bf06270 */
[----:B------:R-:W-:Y:S01]  /*2030*/  @!PT LDS RZ, [RZ] ;  /* 0x00000000fffff984 */ /* 0x000fe20000000800 */
[----:B------:R-:W-:Y:S01]  /*2040*/  @!PT LDS RZ, [RZ] ;  /* 0x00000000fffff984 */ /* 0x000fe20000000800 */
[----:B------:R-:W-:Y:S01]  /*2050*/  @!PT LDS RZ, [RZ] ;  /* 0x00000000fffff984 */ /* 0x000fe20000000800 */
[----:B------:R-:W-:Y:S01]  /*2060*/  @!PT LDS RZ, [RZ] ;  /* 0x00000000fffff984 */ /* 0x000fe20000000800 */
[----:B------:R3:W-:Y:S06]  /*2070*/  MEMBAR.ALL.CTA ;  /* 0x0000000000007992 */ /* 0x0007ec0000008000 */
[----:B---3--:R-:W3:Y:S01]  /*2080*/  FENCE.VIEW.ASYNC.S ;  /* 0x00000000000073c6 */ /* 0x008ee20000000000 */
[----:B--2---:R-:W-:-:S13]  /*2090*/  LOP3.LUT P0, RZ, R6, 0x1, RZ, 0xc0, !PT ;  /* 0x0000000106ff7812 */ /* 0x004fda000780c0ff */
[----:B---3--:R-:W-:Y:S01]  /*20a0*/  VOTEU.ANY UP1, P0 ;  /* 0x0000000000ff7886 */ /* 0x008fe20000020100 */
[----:B------:R-:W-:-:S13]  /*20b0*/  PLOP3.LUT P0, PT, PT, PT, UP1, 0x80, 0x8 ;  /* 0x000000000008781c */ /* 0x000fda0003f0f018 */
[----:B-1----:R-:W-:Y:S02]  /*20c0*/  @P0 LOP3.LUT R0, R5, 0xffff, RZ, 0xc0, !PT ;  /* 0x0000ffff05000812 */ /* 0x002fe400078ec0ff */
[----:B------:R-:W-:Y:S02]  /*20d0*/  @P0 MOV R2, R4 ;  /* 0x0000000400020202 */ /* 0x000fe40000000f00 */
[----:B------:R-:W-:Y:S01]  /*20e0*/  @P0 R2UR UR6, R0 ;  /* 0x00000000000602ca */ /* 0x000fe200000e0000 */
[----:B------:R-:W-:Y:S01]  /*20f0*/  VIADD R0, R3, 0x90 ;  /* 0x0000009003007836 */ /* 0x000fe20000000000 */
[----:B------:R-:W-:Y:S02]  /*2100*/  @P0 SHF.R.U32.HI R4, RZ, 0x10, R5 ;  /* 0x00000010ff040819 */ /* 0x000fe40000011605 */
[----:B------:R-:W-:Y:S02]  /*2110*/  @P0 R2UR UR8, R2 ;  /* 0x00000000020802ca */ /* 0x000fe400000e0000 */
[----:B------:R-:W-:-:S02]  /*2120*/  PRMT R0, RZ, 0x654, R0 ;  /* 0x00000654ff007816 */ /* 0x000fc40000000000 */
[----:B------:R-:W-:Y:S02]  /*2130*/  @P0 R2UR UR4, R4 ;  /* 0x00000000040402ca */ /* 0x000fe400000e0000 */
[----:B------:R1:W-:Y:S03]  /*2140*/  SYNCS.ARRIVE.TRANS64.RED.A1T0 RZ, [R0+URZ], RZ ;  /* 0x000000ff00ff79a7 */ /* 0x0003e600081004ff */
[----:B------:R-:W-:-:S04]  /*2150*/  @UP1 UMOV UR37, UR6 ;  /* 0x0000000600251c82 */ /* 0x000fc80008000000 */
[----:B------:R-:W-:-:S04]  /*2160*/  @UP1 UMOV UR38, UR8 ;  /* 0x0000000800261c82 */ /* 0x000fc80008000000 */
[----:B------:R-:W-:Y:S01]  /*2170*/  @UP1 UMOV UR36, UR4 ;  /* 0x0000000400241c82 */ /* 0x000fe20008000000 */
[----:B------:R-:W-:Y:S05]  /*2180*/  BRA.U !UP0, `(.L_x_40) ;  /* 0x0000000108d47547 */ /* 0x000fea000b800000 */
[----:B------:R-:W2:Y:S01]  /*2190*/  LDCU.128 UR12, c[0x0][0xb10] ;  /* 0x00016200ff0c77ac */ /* 0x000ea20008000c00 */
[----:B------:R-:W3:Y:S01]  /*21a0*/  LDCU UR25, c[0x0][0xb20] ;  /* 0x00016400ff1977ac */ /* 0x000ee20008000800 */
[----:B------:R-:W4:Y:S01]  /*21b0*/  LDCU UR20, c[0x0][0xb0c] ;  /* 0x00016180ff1477ac */ /* 0x000f220008000800 */
[----:B------:R-:W1:Y:S01]  /*21c0*/  LDCU.64 UR10, c[0x0][0xb28] ;  /* 0x00016500ff0a77ac */ /* 0x000e620008000a00 */
[----:B------:R-:W-:Y:S02]  /*21d0*/  UISETP.NE.AND UP3, UPT, UR42, 0x1, UPT ;  /* 0x000000012a00788c */ /* 0x000fe4000bf65270 */
[----:B--2---:R-:W-:Y:S02]  /*21e0*/  UIMAD.WIDE.U32 UR16, UR39, UR15, URZ ;  /* 0x0000000f271072a5 */ /* 0x004fe4000f8e00ff */
[----:B------:R-:W-:Y:S02]  /*21f0*/  UIMAD.WIDE.U32 UR8, UR40, UR12, URZ ;  /* 0x0000000c280872a5 */ /* 0x000fe4000f8e00ff */
[----:B------:R-:W-:-:S02]  /*2200*/  UISETP.NE.AND UP0, UPT, UR14, 0x1, UPT ;  /* 0x000000010e00788c */ /* 0x000fc4000bf05270 */
[----:B------:R-:W-:Y:S01]  /*2210*/  UIMAD.WIDE.U32 UR22, UR37, UR15, URZ ;  /* 0x0000000f251672a5 */ /* 0x000fe2000f8e00ff */
[----:B------:R-:W-:Y:S02]  /*2220*/  UMOV UR16, UR17 ;  /* 0x0000001100107c82 */ /* 0x000fe40008000000 */
[----:B------:R-:W-:Y:S01]  /*2230*/  UMOV UR8, UR9 ;  /* 0x0000000900087c82 */ /* 0x000fe20008000000 */
[----:B---3--:R-:W-:Y:S02]  /*2240*/  USHF.R.U32.HI UR16, URZ, UR25, UR16 ;  /* 0x00000019ff107299 */ /* 0x008fe40008011610 */
[----:B----4-:R-:W-:Y:S02]  /*2250*/  UISETP.NE.AND UP2, UPT, UR20, 0x1, UPT ;  /* 0x000000011400788c */ /* 0x010fe4000bf45270 */
[----:B------:R-:W-:Y:S02]  /*2260*/  USHF.R.U32.HI UR8, URZ, UR13, UR8 ;  /* 0x0000000dff087299 */ /* 0x000fe40008011608 */
[----:B------:R-:W-:-:S02]  /*2270*/  USEL UR6, UR39, UR16, !UP0 ;  /* 0x0000001027067287 */ /* 0x000fc4000c000000 */
[----:B------:R-:W-:Y:S02]  /*2280*/  USEL UR8, UR40, UR8, !UP2 ;  /* 0x0000000828087287 */ /* 0x000fe4000d000000 */
[----:B-1----:R-:W-:Y:S01]  /*2290*/  UIMAD.WIDE.U32 UR16, UR6, UR10, URZ ;  /* 0x0000000a061072a5 */ /* 0x002fe2000f8e00ff */
[----:B------:R-:W-:Y:S01]  /*22a0*/  UMOV UR4, UR23 ;  /* 0x0000001700047c82 */ /* 0x000fe20008000000 */
[----:B------:R-:W-:Y:S02]  /*22b0*/  UIMAD.WIDE.U32 UR18, UR38, UR12, URZ ;  /* 0x0000000c261272a5 */ /* 0x000fe4000f8e00ff */
[----:B------:R-:W-:-:S03]  /*22c0*/  UIMAD.WIDE.U32 UR22, UR8, UR10, URZ ;  /* 0x0000000a081672a5 */ /* 0x000fc6000f8e00ff */
[----:B------:R-:W-:Y:S01]  /*22d0*/  UMOV UR16, UR17 ;  /* 0x0000001100107c82 */ /* 0x000fe20008000000 */
[----:B------:R-:W-:Y:S02]  /*22e0*/  USHF.R.U32.HI UR4, URZ, UR25, UR4 ;  /* 0x00000019ff047299 */ /* 0x000fe40008011604 */
[----:B------:R-:W-:Y:S01]  /*22f0*/  @UP3 USHF.R.U32.HI UR6, URZ, UR11, UR16 ;  /* 0x0000000bff063299 */ /* 0x000fe20008011610 */
[----:B------:R-:W-:Y:S01]  /*2300*/  UMOV UR18, UR19 ;  /* 0x0000001300127c82 */ /* 0x000fe20008000000 */
[----:B------:R-:W-:Y:S01]  /*2310*/  UMOV UR22, UR23 ;  /* 0x0000001700167c82 */ /* 0x000fe20008000000 */
[----:B------:R-:W-:Y:S02]  /*2320*/  USHF.R.U32.HI UR13, URZ, UR13, UR18 ;  /* 0x0000000dff0d7299 */ /* 0x000fe40008011612 */
[----:B------:R-:W-:Y:S02]  /*2330*/  USEL UR4, UR37, UR4, !UP0 ;  /* 0x0000000425047287 */ /* 0x000fe4000c000000 */
[----:B------:R-:W-:-:S02]  /*2340*/  @UP3 USHF.R.U32.HI UR8, URZ, UR11, UR22 ;  /* 0x0000000bff083299 */ /* 0x000fc40008011616 */
[----:B------:R-:W-:Y:S02]  /*2350*/  UIMAD UR9, UR42, UR6, URZ ;  /* 0x000000062a0972a4 */ /* 0x000fe4000f8e02ff */
[----:B------:R-:W-:Y:S02]  /*2360*/  USEL UR6, UR38, UR13, !UP2 ;  /* 0x0000000d26067287 */ /* 0x000fe4000d000000 */
[----:B------:R-:W-:Y:S02]  /*2370*/  UIMAD UR12, UR42, UR8, URZ ;  /* 0x000000082a0c72a4 */ /* 0x000fe4000f8e02ff */
[----:B------:R-:W-:Y:S02]  /*2380*/  UISETP.GE.AND UP0, UPT, UR4, UR9, UPT ;  /* 0x000000090400728c */ /* 0x000fe4000bf06270 */
[----:B------:R-:W-:Y:S02]  /*2390*/  UIMAD.WIDE.U32 UR16, UR4, UR10, URZ ;  /* 0x0000000a041072a5 */ /* 0x000fe4000f8e00ff */
[----:B------:R-:W-:-:S02]  /*23a0*/  UISETP.GE.OR UP0, UPT, UR6, UR12, UP0 ;  /* 0x0000000c0600728c */ /* 0x000fc40008706670 */
        /* <DEDUP_REMOVED lines=19> */
.L_x_40:
[----:B------:R-:W2:Y:S02]  /*24e0*/  LDCU UR4, c[0x0][0xb30] ;  /* 0x00016600ff0477ac */ /* 0x000ea40008000800 */
[----:B--2---:R-:W-:-:S09]  /*24f0*/  UISETP.NE.AND UP0, UPT, UR4, 0x1, UPT ;  /* 0x000000010400788c */ /* 0x004fd2000bf05270 */
[----:B------:R-:W-:Y:S05]  /*2500*/  BRA.U UP0, `(.L_x_41) ;  /* 0x0000000100447547 */ /* 0x000fea000b800000 */
[----:B------:R-:W2:Y:S01]  /*2510*/  LDCU.128 UR12, c[0x0][0xb10] ;  /* 0x00016200ff0c77ac */ /* 0x000ea20008000c00 */
[----:B------:R-:W3:Y:S01]  /*2520*/  LDCU UR16, c[0x0][0xb0c] ;  /* 0x00016180ff1077ac */ /* 0x000ee20008000800 */
[----:B------:R-:W4:Y:S01]  /*2530*/  LDCU UR17, c[0x0][0xb20] ;  /* 0x00016400ff1177ac */ /* 0x000f220008000800 */
[----:B--2---:R-:W-:Y:S02]  /*2540*/  UIMAD.WIDE.U32 UR10, UR38, UR12, URZ ;  /* 0x0000000c260a72a5 */ /* 0x004fe4000f8e00ff */
[----:B------:R-:W-:Y:S02]  /*2550*/  UIMAD.WIDE.U32 UR8, UR37, UR15, URZ ;  /* 0x0000000f250872a5 */ /* 0x000fe4000f8e00ff */
[----:B---3--:R-:W-:Y:S02]  /*2560*/  UISETP.NE.AND UP2, UPT, UR16, 0x1, UPT ;  /* 0x000000011000788c */ /* 0x008fe4000bf45270 */
[----:B------:R-:W-:Y:S01]  /*2570*/  UISETP.NE.AND UP0, UPT, UR14, 0x1, UPT ;  /* 0x000000010e00788c */ /* 0x000fe2000bf05270 */
[----:B------:R-:W-:-:S02]  /*2580*/  UMOV UR6, UR11 ;  /* 0x0000000b00067c82 */ /* 0x000fc40008000000 */
[----:B------:R-:W-:Y:S01]  /*2590*/  UMOV UR4, UR9 ;  /* 0x0000000900047c82 */ /* 0x000fe20008000000 */
[----:B------:R-:W-:Y:S02]  /*25a0*/  USHF.R.U32.HI UR6, URZ, UR13, UR6 ;  /* 0x0000000dff067299 */ /* 0x000fe40008011606 */
[----:B----4-:R-:W-:Y:S02]  /*25b0*/  USHF.R.U32.HI UR4, URZ, UR17, UR4 ;  /* 0x00000011ff047299 */ /* 0x010fe40008011604 */
[----:B------:R-:W-:Y:S02]  /*25c0*/  USEL UR6, UR38, UR6, !UP2 ;  /* 0x0000000626067287 */ /* 0x000fe4000d000000 */
[----:B------:R-:W-:-:S04]  /*25d0*/  USEL UR4, UR37, UR4, !UP0 ;  /* 0x0000000425047287 */ /* 0x000fc8000c000000 */
[----:B------:R-:W-:Y:S02]  /*25e0*/  UIADD3 UR8, UPT, UPT, UR6, -UR4, URZ ;  /* 0x8000000406087290 */ /* 0x000fe4000fffe0ff */
[----:B------:R-:W-:Y:S02]  /*25f0*/  UIADD3 UR4, UPT, UPT, -UR6, UR4, URZ ;  /* 0x0000000406047290 */ /* 0x000fe4000fffe1ff */
[----:B------:R-:W-:Y:S02]  /*2600*/  UIMAD UR37, UR8, UR14, UR37 ;  /* 0x0000000e082572a4 */ /* 0x000fe4000f8e0225 */
[----:B------:R-:W-:-:S12]  /*2610*/  UIMAD UR38, UR4, UR16, UR38 ;  /* 0x00000010042672a4 */ /* 0x000fd8000f8e0226 */
.L_x_41:
[----:B------:R-:W-:Y:S01]  /*2620*/  VIADD R11, R11, 0x1 ;  /* 0x000000010b0b7836 */ /* 0x000fe20000000000 */
[----:B------:R-:W-:Y:S01]  /*2630*/  PLOP3.LUT P1, PT, PT, PT, PT, 0x80, 0x8 ;  /* 0x000000000008781c */ /* 0x000fe20003f2f070 */
[----:B------:R-:W-:Y:S02]  /*2640*/  UIADD3 UR16, UPT, UPT, UR38, UR62, URZ ;  /* 0x0000003e26107290 */ /* 0x000fe4000fffe0ff */
[----:B------:R-:W-:Y:S01]  /*2650*/  UIADD3 UR20, UPT, UPT, UR37, UR59, URZ ;  /* 0x0000003b25147290 */ /* 0x000fe2000fffe0ff */
[----:B------:R-:W-:-:S04]  /*2660*/  ISETP.NE.AND P0, PT, R11, 0x2, PT ;  /* 0x000000020b00780c */ /* 0x000fc80003f05270 */
[----:B------:R-:W-:Y:S02]  /*2670*/  SEL R3, RZ, 0x1, P0 ;  /* 0x00000001ff037807 */ /* 0x000fe40000000000 */
[----:B------:R-:W-:Y:S02]  /*2680*/  SEL R11, R11, RZ, P0 ;  /* 0x000000ff0b0b7207 */ /* 0x000fe40000000000 */
[----:B------:R-:W-:Y:S01]  /*2690*/  LOP3.LUT R10, R10, R3, RZ, 0x3c, !PT ;  /* 0x000000030a0a7212 */ /* 0x000fe200078e3cff */
[----:B------:R-:W-:Y:S06]  /*26a0*/  BRA.U UP1, `(.L_x_42) ;  /* 0xfffffff1015c7547 */ /* 0x000fec000b83ffff */
[----:B------:R-:W-:Y:S01]  /*26b0*/  UIADD3 UR7, UPT, UPT, UR7, 0x28, URZ ;  /* 0x0000002807077890 */ /* 0x000fe2000fffe0ff */
[----:B------:R-:W-:-:S03]  /*26c0*/  SHF.L.U32 R3, R12, 0x1f, RZ ;  /* 0x0000001f0c037819 */ /* 0x000fc600000006ff */
[----:B------:R-:W-:-:S09]  /*26d0*/  ULEA UR4, UR5, UR7, 0x3 ;  /* 0x0000000705047291 */ /* 0x000fd2000f8e18ff */
[----:B------:R-:W2:Y:S02]  /*26e0*/  SYNCS.PHASECHK.TRANS64.TRYWAIT P0, [UR4], R3 ;  /* 0x00000003ff0075a7 */ /* 0x000ea40008001104 */
[----:B--2---:R-:W-:Y:S05]  /*26f0*/  @!P0 BRA `(.L_x_43) ;  /* 0x0000005000d08947 */ /* 0x004fea0003800000 */
.L_x_118:
[----:B------:R-:W-:-:S04]  /*2700*/  UIADD3 UR4, UPT, UPT, UR5, 0x1, URZ ;  /* 0x0000000105047890 */ /* 0x000fc8000fffe0ff */
[----:B------:R-:W-:-:S04]  /*2710*/  UISETP.NE.AND UP0, UPT, UR4, 0x5, UPT ;  /* 0x000000050400788c */ /* 0x000fc8000bf05270 */
[----:B------:R-:W-:Y:S02]  /*2720*/  USEL UR6, URZ, 0x1, UP0 ;  /* 0x00000001ff067887 */ /* 0x000fe40008000000 */
[----:B------:R-:W-:-:S04]  /*2730*/  USEL UR4, UR4, URZ, UP0 ;  /* 0x000000ff04047287 */ /* 0x000fc80008000000 */
[----:B------:R-:W-:Y:S01]  /*2740*/  ULEA UR5, UR4, UR7, 0x3 ;  /* 0x0000000704057291 */ /* 0x000fe2000f8e18ff */
[----:B------:R-:W-:-:S04]  /*2750*/  LOP3.LUT R2, R12, UR6, RZ, 0x3c, !PT ;  /* 0x000000060c027c12 */ /* 0x000fc8000f8e3cff */
[----:B-1----:R-:W-:-:S04]  /*2760*/  SHF.L.U32 R3, R2, 0x1f, RZ ;  /* 0x0000001f02037819 */ /* 0x002fc800000006ff */
[----:B------:R-:W1:Y:S02]  /*2770*/  SYNCS.PHASECHK.TRANS64.TRYWAIT P0, [UR5], R3 ;  /* 0x00000003ff0075a7 */ /* 0x000e640008001105 */
[----:B-1----:R-:W-:Y:S05]  /*2780*/  @!P0 BRA `(.L_x_44) ;  /* 0x0000005000c48947 */ /* 0x002fea0003800000 */
.L_x_120:
        /* <DEDUP_REMOVED lines=9> */
.L_x_122:
        /* <DEDUP_REMOVED lines=9> */
.L_x_124:
[----:B------:R-:W-:-:S04]  /*28b0*/  UIADD3 UR4, UPT, UPT, UR4, 0x1, URZ ;  /* 0x0000000104047890 */ /* 0x000fc8000fffe0ff */
[----:B------:R-:W-:-:S04]  /*28c0*/  UISETP.NE.AND UP0, UPT, UR4, 0x5, UPT ;  /* 0x000000050400788c */ /* 0x000fc8000bf05270 */
[----:B------:R-:W-:Y:S02]  /*28d0*/  USEL UR5, URZ, 0x1, UP0 ;  /* 0x00000001ff057887 */ /* 0x000fe40008000000 */
[----:B------:R-:W-:-:S04]  /*28e0*/  USEL UR4, UR4, URZ, UP0 ;  /* 0x000000ff04047287 */ /* 0x000fc80008000000 */
[----:B------:R-:W-:Y:S01]  /*28f0*/  ULEA UR4, UR4, UR7, 0x3 ;  /* 0x0000000704047291 */ /* 0x000fe2000f8e18ff */
[----:B-1----:R-:W-:-:S04]  /*2900*/  LOP3.LUT R3, R2, UR5, RZ, 0x3c, !PT ;  /* 0x0000000502037c12 */ /* 0x002fc8000f8e3cff */
[----:B------:R-:W-:Y:S01]  /*2910*/  SHF.L.U32 R3, R3, 0x1f, RZ ;  /* 0x0000001f03037819 */ /* 0x000fe200000006ff */
[----:B------:R-:W-:-:S07]  /*2920*/  IMAD.U32 R0, RZ, RZ, UR4 ;  /* 0x00000004ff007e24 */ /* 0x000fce000f8e00ff */
.L_x_47:
[----:B-1----:R1:W2:Y:S02]  /*2930*/  SYNCS.PHASECHK.TRANS64.TRYWAIT P0, [R0+URZ], R3 ;  /* 0x00000003000075a7 */ /* 0x0022a400080011ff */
[----:B--2---:R-:W-:Y:S05]  /*2940*/  @!P0 NANOSLEEP.SYNCS 0x989680 ;  /* 0x009896800000895d */ /* 0x004fea0003900000 */
[----:B------:R-:W2:Y:S02]  /*2950*/  @!P0 SYNCS.PHASECHK.TRANS64 P0, [R0+URZ], R3 ;  /* 0x00000003000085a7 */ /* 0x000ea400080010ff */
[----:B--2---:R-:W-:Y:S05]  /*2960*/  @P0 EXIT ;  /* 0x000000000000094d */ /* 0x004fea0003800000 */
[----:B------:R-:W-:Y:S05]  /*2970*/  BRA `(.L_x_47) ;  /* 0xfffffffc00ec7947 */ /* 0x000fea000383ffff */
.L_x_22:
[----:B------:R-:W1:Y:S02]  /*2980*/  S2UR UR4, SR_CgaCtaId ;  /* 0x00000000000479c3 */ /* 0x000e640000008800 */
[----:B-1----:R-:W-:-:S04]  /*2990*/  UISETP.NE.AND UP0, UPT, UR4, URZ, UPT ;  /* 0x000000ff0400728c */ /* 0x002fc8000bf05270 */
[----:B------:R-:W-:-:S09]  /*29a0*/  UISETP.NE.OR UP0, UPT, UR17, 0x1, UP0 ;  /* 0x000000011100788c */ /* 0x000fd20008705670 */
[----:B------:R-:W-:Y:S05]  /*29b0*/  BRA.U UP0, `(.L_x_48) ;  /* 0x00000005004c7547 */ /* 0x000fea000b800000 */
[----:B------:R-:W1:Y:S01]  /*29c0*/  S2UR UR5, SR_CgaCtaId ;  /* 0x00000000000579c3 */ /* 0x000e620000008800 */
[----:B------:R-:W-:Y:S01]  /*29d0*/  UMOV UR4, 0x400 ;  /* 0x0000040000047882 */ /* 0x000fe20000000000 */
[----:B------:R-:W-:Y:S01]  /*29e0*/  ISETP.GE.U32.AND P2, PT, R0, 0x2, PT ;  /* 0x000000020000780c */ /* 0x000fe20003f46070 */
[----:B------:R-:W-:Y:S01]  /*29f0*/  IMAD.MOV.U32 R12, RZ, RZ, 0x1 ;  /* 0x00000001ff0c7424 */ /* 0x000fe200078e00ff */
[----:B------:R-:W-:Y:S02]  /*2a00*/  CS2R R10, SRZ ;  /* 0x00000000000a7805 */ /* 0x000fe4000001ff00 */
[----:B------:R-:W-:Y:S01]  /*2a10*/  CS2R R8, SRZ ;  /* 0x0000000000087805 */ /* 0x000fe2000001ff00 */
[----:B-1----:R-:W-:-:S03]  /*2a20*/  ULEA UR6, UR5, UR4, 0x18 ;  /* 0x0000000405067291 */ /* 0x002fc6000f8ec0ff */
[----:B------:R-:W-:-:S09]  /*2a30*/  UMOV UR5, URZ ;  /* 0x000000ff00057c82 */ /* 0x000fd20008000000 */
.L_x_52:
[----:B------:R-:W-:Y:S02]  /*2a40*/  LEA R2, R8, UR6, 0x3 ;  /* 0x0000000608027c11 */ /* 0x000fe4000f8e18ff */
[----:B------:R-:W-:-:S03]  /*2a50*/  SHF.L.U32 R5, R9, 0x1f, RZ ;  /* 0x0000001f09057819 */ /* 0x000fc600000006ff */
[----:B------:R-:W-:Y:S01]  /*2a60*/  VIADD R4, R2, 0xf0 ;  /* 0x000000f002047836 */ /* 0x000fe20000000000 */
[----:B------:R-:W1:Y:S02]  /*2a70*/  SYNCS.PHASECHK.TRANS64.TRYWAIT P0, [R2+URZ+0xe0], R5 ;  /* 0x0000e005020075a7 */ /* 0x000e6400080011ff */
[----:B-1----:R-:W-:Y:S05]  /*2a80*/  @!P0 BRA `(.L_x_49) ;  /* 0x00000050004c8947 */ /* 0x002fea0003800000 */
.L_x_125:
[----:B------:R-:W-:Y:S01]  /*2a90*/  ULEA UR4, UR5, UR6, 0x3 ;  /* 0x0000000605047291 */ /* 0x000fe2000f8e18ff */
[----:B------:R-:W-:Y:S02]  /*2aa0*/  PRMT R4, RZ, 0x654, R4 ;  /* 0x00000654ff047816 */ /* 0x000fe40000000004 */
[----:B-1----:R-:W-:Y:S01]  /*2ab0*/  SHF.L.U32 R5, R12, 0x1f, RZ ;  /* 0x0000001f0c057819 */ /* 0x002fe200000006ff */
[----:B------:R-:W-:Y:S01]  /*2ac0*/  UIADD3 UR7, UPT, UPT, UR4, 0x80, URZ ;  /* 0x0000008004077890 */ /* 0x000fe2000fffe0ff */
[----:B------:R1:W-:Y:S05]  /*2ad0*/  SYNCS.ARRIVE.TRANS64.RED.A1T0 RZ, [R4+URZ], RZ ;  /* 0x000000ff04ff79a7 */ /* 0x0003ea00081004ff */
[----:B------:R-:W-:Y:S01]  /*2ae0*/  IMAD.U32 R7, RZ, RZ, UR7 ;  /* 0x00000007ff077e24 */ /* 0x000fe2000f8e00ff */
[----:B------:R-:W2:Y:S04]  /*2af0*/  SYNCS.PHASECHK.TRANS64.TRYWAIT P0, [UR4+0x90], R5 ;  /* 0x00009005ff0075a7 */ /* 0x000ea80008001104 */
[----:B------:R-:W-:Y:S01]  /*2b00*/  PRMT R6, R0, 0x654, R7 ;  /* 0x0000065400067816 */ /* 0x000fe20000000007 */
[----:B-1----:R-:W-:Y:S01]  /*2b10*/  @!P2 IMAD.MOV.U32 R4, RZ, RZ, 0x10 ;  /* 0x00000010ff04a424 */ /* 0x002fe200078e00ff */
[----:B--2---:R-:W-:Y:S06]  /*2b20*/  @!P0 BRA `(.L_x_50) ;  /* 0x0000005000388947 */ /* 0x004fec0003800000 */
.L_x_127:
[----:B------:R-:W-:Y:S01]  /*2b30*/  ULEA UR8, UR5, UR6, 0x4 ;  /* 0x0000000605087291 */ /* 0x000fe2000f8e20ff */
[----:B------:R-:W-:Y:S01]  /*2b40*/  SEL R3, R6, R3, !P2 ;  /* 0x0000000306037207 */ /* 0x000fe20005000000 */
[----:B------:R-:W-:Y:S01]  /*2b50*/  UIADD3 UR9, UPT, UPT, UR4, 0x80, URZ ;  /* 0x0000008004097890 */ /* 0x000fe2000fffe0ff */
[----:B-1----:R-:W-:Y:S01]  /*2b60*/  LEA R2, R11, UR6, 0x3 ;  /* 0x000000060b027c11 */ /* 0x002fe2000f8e18ff */
[----:B------:R-:W-:Y:S01]  /*2b70*/  UIADD3 UR8, UPT, UPT, UR8, 0x110, URZ ;  /* 0x0000011008087890 */ /* 0x000fe2000fffe0ff */
[----:B------:R-:W-:Y:S01]  /*2b80*/  SHF.L.U32 R5, R10, 0x1f, RZ ;  /* 0x0000001f0a057819 */ /* 0x000fe200000006ff */
[----:B------:R1:W-:Y:S01]  /*2b90*/  @!P2 SYNCS.ARRIVE.TRANS64.RED RZ, [R3+URZ], R4 ;  /* 0x0000000403ffa9a7 */ /* 0x0003e200080004ff */
[----:B------:R-:W-:Y:S01]  /*2ba0*/  UIADD3 UR4, UPT, UPT, UR5, 0x1, URZ ;  /* 0x0000000105047890 */ /* 0x000fe2000fffe0ff */
[----:B------:R-:W-:-:S03]  /*2bb0*/  VIADD R8, R8, 0x1 ;  /* 0x0000000108087836 */ /* 0x000fc60000000000 */
[----:B------:R-:W-:Y:S02]  /*2bc0*/  UISETP.NE.AND UP0, UPT, UR4, 0x2, UPT ;  /* 0x000000020400788c */ /* 0x000fe4000bf05270 */
[----:B------:R-:W-:Y:S06]  /*2bd0*/  UGETNEXTWORKID.BROADCAST [UR8], [UR9] ;  /* 0x00000000080073ca */ /* 0x000fec0008000100 */
[----:B------:R-:W-:Y:S01]  /*2be0*/  USEL UR7, URZ, 0x1, UP0 ;  /* 0x00000001ff077887 */ /* 0x000fe20008000000 */
[----:B------:R-:W-:Y:S01]  /*2bf0*/  ISETP.NE.AND P0, PT, R8, 0x2, PT ;  /* 0x000000020800780c */ /* 0x000fe20003f05270 */
[----:B------:R-:W-:Y:S01]  /*2c00*/  USEL UR5, UR4, URZ, UP0 ;  /* 0x000000ff04057287 */ /* 0x000fe20008000000 */
[----:B------:R-:W2:Y:S03]  /*2c10*/  SYNCS.PHASECHK.TRANS64.TRYWAIT P1, [R2+URZ+0x80], R5 ;  /* 0x00008005020075a7 */ /* 0x000ea600080211ff */
[----:B------:R-:W-:Y:S01]  /*2c20*/  LOP3.LUT R12, R12, UR7, RZ, 0x3c, !PT ;  /* 0x000000070c0c7c12 */ /* 0x000fe2000f8e3cff */
[----:B-12---:R-:W-:Y:S07]  /*2c30*/  @!P1 BRA `(.L_x_51) ;  /* 0x00000050000c9947 */ /* 0x006fee0003800000 */
.L_x_128:
[C---:B------:R-:W-:Y:S01]  /*2c40*/  LEA R4, R11.reuse, UR6, 0x4 ;  /* 0x000000060b047c11 */ /* 0x040fe2000f8e20ff */
[----:B-1----:R-:W-:Y:S01]  /*2c50*/  VIADD R2, R2, 0x90 ;  /* 0x0000009002027836 */ /* 0x002fe20000000000 */
[----:B------:R-:W-:Y:S01]  /*2c60*/  SEL R8, R8, RZ, P0 ;  /* 0x000000ff08087207 */ /* 0x000fe20000000000 */
[----:B------:R-:W-:-:S03]  /*2c70*/  VIADD R11, R11, 0x1 ;  /* 0x000000010b0b7836 */ /* 0x000fc60000000000 */
[----:B------:R-:W1:Y:S01]  /*2c80*/  LDS.128 R4, [R4+0x110] ;  /* 0x0001100004047984 */ /* 0x000e620000000c00 */
[----:B------:R-:W-:Y:S02]  /*2c90*/  PRMT R2, RZ, 0x654, R2 ;  /* 0x00000654ff027816 */ /* 0x000fe40000000002 */
[C---:B------:R-:W-:Y:S01]  /*2ca0*/  ISETP.NE.AND P1, PT, R11.reuse, 0x2, PT ;  /* 0x000000020b00780c */ /* 0x040fe20003f25270 */
[----:B------:R-:W-:Y:S01]  /*2cb0*/  @!PT LDS RZ, [RZ] ;  /* 0x00000000fffff984 */ /* 0x000fe20000000800 */
[----:B------:R-:W-:Y:S01]  /*2cc0*/  @!PT LDS RZ, [RZ] ;  /* 0x00000000fffff984 */ /* 0x000fe20000000800 */
[----:B------:R-:W-:Y:S01]  /*2cd0*/  @!PT LDS RZ, [RZ] ;  /* 0x00000000fffff984 */ /* 0x000fe20000000800 */
[----:B------:R-:W-:Y:S01]  /*2ce0*/  @!PT LDS RZ, [RZ] ;  /* 0x00000000fffff984 */ /* 0x000fe20000000800 */
[----:B------:R2:W-:Y:S06]  /*2cf0*/  MEMBAR.ALL.CTA ;  /* 0x0000000000007992 */ /* 0x0005ec0000008000 */
[----:B--2---:R-:W2:Y:S01]  /*2d00*/  FENCE.VIEW.ASYNC.S ;  /* 0x00000000000073c6 */ /* 0x004ea20000000000 */
[----:B------:R-:W-:Y:S01]  /*2d10*/  SEL R11, R11, RZ, P1 ;  /* 0x000000ff0b0b7207 */ /* 0x000fe20000800000 */
[----:B--2---:R2:W-:Y:S01]  /*2d20*/  SYNCS.ARRIVE.TRANS64.RED.A1T0 RZ, [R2+URZ], RZ ;  /* 0x000000ff02ff79a7 */ /* 0x0045e200081004ff */
[----:B-1----:R-:W-:-:S02]  /*2d30*/  LOP3.LUT P3, RZ, R6, 0x1, RZ, 0xc0, !PT ;  /* 0x0000000106ff7812 */ /* 0x002fc4000786c0ff */
[----:B------:R-:W-:-:S04]  /*2d40*/  SEL R5, RZ, 0x1, P1 ;  /* 0x00000001ff057807 */ /* 0x000fc80000800000 */
[----:B------:R-:W-:Y:S02]  /*2d50*/  LOP3.LUT R10, R10, R5, RZ, 0x3c, !PT ;  /* 0x000000050a0a7212 */ /* 0x000fe400078e3cff */
[----:B--2---:R-:W-:-:S04]  /*2d60*/  SEL R2, RZ, 0x1, P0 ;  /* 0x00000001ff027807 */ /* 0x004fc80000000000 */
[----:B------:R-:W-:Y:S01]  /*2d70*/  LOP3.LUT R9, R9, R2, RZ, 0x3c, !PT ;  /* 0x0000000209097212 */ /* 0x000fe200078e3cff */
[----:B------:R-:W-:Y:S06]  /*2d80*/  @P3 BRA `(.L_x_52) ;  /* 0xfffffffc002c3947 */ /* 0x000fec000383ffff */
[----:B------:R-:W-:Y:S01]  /*2d90*/  ULEA UR4, UR5, UR6, 0x3 ;  /* 0x0000000605047291 */ /* 0x000fe2000f8e18ff */
[----:B------:R-:W-:-:S08]  /*2da0*/  SHF.L.U32 R3, R12, 0x1f, RZ ;  /* 0x0000001f0c037819 */ /* 0x000fd000000006ff */
[----:B------:R-:W1:Y:S02]  /*2db0*/  SYNCS.PHASECHK.TRANS64 P0, [UR4+0x90], R3 ;  /* 0x00009003ff0075a7 */ /* 0x000e640008001004 */
[----:B-1----:R-:W-:Y:S05]  /*2dc0*/  @P0 BRA `(.L_x_53) ;  /* 0x0000000000080947 */ /* 0x002fea0003800000 */
[----:B------:R-:W1:Y:S02]  /*2dd0*/  SYNCS.PHASECHK.TRANS64.TRYWAIT P0, [UR4+0x90], R3 ;  /* 0x00009003ff0075a7 */ /* 0x000e640008001104 */
[----:B-1----:R-:W-:Y:S05]  /*2de0*/  @!P0 BRA `(.L_x_54) ;  /* 0x0000004c00b48947 */ /* 0x002fea0003800000 */
.L_x_53:
[----:B------:R-:W-:-:S04]  /*2df0*/  UIADD3 UR7, UPT, UPT, UR5, 0x1, URZ ;  /* 0x0000000105077890 */ /* 0x000fc8000fffe0ff */
[----:B------:R-:W-:-:S04]  /*2e00*/  UISETP.NE.AND UP0, UPT, UR7, 0x2, UPT ;  /* 0x000000020700788c */ /* 0x000fc8000bf05270 */
[----:B------:R-:W-:Y:S02]  /*2e10*/  USEL UR8, URZ, 0x1, UP0 ;  /* 0x00000001ff087887 */ /* 0x000fe40008000000 */
[----:B------:R-:W-:-:S04]  /*2e20*/  USEL UR7, UR7, URZ, UP0 ;  /* 0x000000ff07077287 */ /* 0x000fc80008000000 */
[----:B------:R-:W-:Y:S01]  /*2e30*/  ULEA UR7, UR7, UR6, 0x3 ;  /* 0x0000000607077291 */ /* 0x000fe2000f8e18ff */
[----:B-1----:R-:W-:-:S04]  /*2e40*/  LOP3.LUT R3, R12, UR8, RZ, 0x3c, !PT ;  /* 0x000000080c037c12 */ /* 0x002fc8000f8e3cff */
[----:B------:R-:W-:-:S04]  /*2e50*/  SHF.L.U32 R0, R3, 0x1f, RZ ;  /* 0x0000001f03007819 */ /* 0x000fc800000006ff */
[----:B------:R-:W1:Y:S02]  /*2e60*/  SYNCS.PHASECHK.TRANS64 P0, [UR7+0x90], R0 ;  /* 0x00009000ff0075a7 */ /* 0x000e640008001007 */
[----:B-1----:R-:W-:Y:S05]  /*2e70*/  @P0 EXIT ;  /* 0x000000000000094d */ /* 0x002fea0003800000 */
[----:B------:R-:W-:Y:S02]  /*2e80*/  SHF.L.U32 R3, R3, 0x1f, RZ ;  /* 0x0000001f03037819 */ /* 0x000fe400000006ff */
[----:B------:R-:W-:-:S07]  /*2e90*/  MOV R0, UR7 ;  /* 0x0000000700007c02 */ /* 0x000fce0008000f00 */
.L_x_55:
[----:B-1----:R1:W2:Y:S02]  /*2ea0*/  SYNCS.PHASECHK.TRANS64.TRYWAIT P0, [R0+URZ+0x90], R3 ;  /* 0x00009003000075a7 */ /* 0x0022a400080011ff */
[----:B--2---:R-:W-:Y:S05]  /*2eb0*/  @!P0 NANOSLEEP.SYNCS 0x989680 ;  /* 0x009896800000895d */ /* 0x004fea0003900000 */
[----:B------:R-:W2:Y:S02]  /*2ec0*/  @!P0 SYNCS.PHASECHK.TRANS64 P0, [R0+URZ+0x90], R3 ;  /* 0x00009003000085a7 */ /* 0x000ea400080010ff */
[----:B--2---:R-:W-:Y:S05]  /*2ed0*/  @P0 EXIT ;  /* 0x000000000000094d */ /* 0x004fea0003800000 */
[----:B------:R-:W-:Y:S05]  /*2ee0*/  BRA `(.L_x_55) ;  /* 0xfffffffc00ec7947 */ /* 0x000fea000383ffff */
.L_x_48:
[----:B------:R-:W-:Y:S05]  /*2ef0*/  BRA.U UP4, `(.L_x_56) ;  /* 0x0000000d04d87547 */ /* 0x000fea000b800000 */
[----:B------:R-:W1:Y:S01]  /*2f00*/  S2UR UR7, SR_CgaCtaId ;  /* 0x00000000000779c3 */ /* 0x000e620000008800 */
[----:B------:R-:W-:Y:S01]  /*2f10*/  UMOV UR4, 0x40 ;  /* 0x0000004000047882 */ /* 0x000fe20000000000 */
[----:B------:R-:W-:Y:S01]  /*2f20*/  NOP ;  /* 0x0000000000007918 */ /* 0x000fe20000000000 */
[----:B------:R-:W-:Y:S01]  /*2f30*/  UMOV UR6, 0x400 ;  /* 0x0000040000067882 */ /* 0x000fe20000000000 */
[----:B-1----:R-:W-:Y:S02]  /*2f40*/  ULEA UR5, UR7, UR4, 0x18 ;  /* 0x0000000407057291 */ /* 0x002fe4000f8ec0ff */
[----:B------:R-:W-:-:S07]  /*2f50*/  ULEA UR6, UR7, UR6, 0x18 ;  /* 0x0000000607067291 */ /* 0x000fce000f8ec0ff */
[----:B------:R-:W1:Y:S02]  /*2f60*/  LDS.U8 R0, [UR5+0x1c] ;  /* 0x00001c05ff007984 */ /* 0x000e640008000000 */
[----:B-1----:R-:W-:-:S13]  /*2f70*/  ISETP.NE.AND P0, PT, R0, RZ, PT ;  /* 0x000000ff0000720c */ /* 0x002fda0003f05270 */
[----:B------:R-:W-:Y:S05]  /*2f80*/  @P0 BRA `(.L_x_57) ;  /* 0x0000000000580947 */ /* 0x000fea0003800000 */
[----:B------:R-:W-:-:S13]  /*2f90*/  ELECT P0, URZ, PT ;  /* 0x0000000000ff782f */ /* 0x000fda0003800000 */
[----:B------:R-:W-:Y:S05]  /*2fa0*/  @!P0 BRA `(.L_x_58) ;  /* 0x0000000000608947 */ /* 0x000fea0003800000 */
[----:B------:R-:W-:Y:S01]  /*2fb0*/  UMOV UR4, 0x10 ;  /* 0x0000001000047882 */ /* 0x000fe20000000000 */
[----:B------:R-:W-:Y:S01]  /*2fc0*/  HFMA2 R0, -RZ, RZ, 0, 5.9604644775390625e-08 ;  /* 0x00000001ff007431 */ /* 0x000fe200000001ff */
[----:B------:R-:W-:-:S03]  /*2fd0*/  MOV R3, 0xffff ;  /* 0x0000ffff00037802 */ /* 0x000fc60000000f00 */
[----:B------:R-:W-:Y:S04]  /*2fe0*/  DEPBAR.LE SB1, 0x36 ;  /* 0x00009d800000791a */ /* 0x000fe80000000000 */
[----:B------:R-:W1:Y:S02]  /*2ff0*/  UTCATOMSWS.FIND_AND_SET.ALIGN UP0, UR4, UR4 ;  /* 0x00000004000475e3 */ /* 0x000e640008000800 */
[----:B-1----:R-:W-:Y:S01]  /*3000*/  MOV R4, UR4 ;  /* 0x0000000400047c02 */ /* 0x002fe20008000f00 */
[----:B------:R-:W-:Y:S06]  /*3010*/  BRA.U UP0, `(.L_x_59) ;  /* 0x0000000100187547 */ /* 0x000fec000b800000 */
.L_x_60:
[----:B------:R-:W-:Y:S05]  /*3020*/  NANOSLEEP 0x64 ;  /* 0x000000640000795d */ /* 0x000fea0003800000 */
[----:B------:R-:W-:-:S05]  /*3030*/  UMOV UR4, 0x10 ;  /* 0x0000001000047882 */ /* 0x000fca0000000000 */
[----:B------:R-:W-:Y:S04]  /*3040*/  DEPBAR.LE SB1, 0x36 ;  /* 0x00009d800000791a */ /* 0x000fe80000000000 */
[----:B------:R-:W1:Y:S02]  /*3050*/  UTCATOMSWS.FIND_AND_SET.ALIGN UP0, UR4, UR4 ;  /* 0x00000004000475e3 */ /* 0x000e640008000800 */
[----:B-1----:R-:W-:Y:S01]  /*3060*/  MOV R4, UR4 ;  /* 0x0000000400047c02 */ /* 0x002fe20008000f00 */
[----:B------:R-:W-:Y:S05]  /*3070*/  BRA.U !UP0, `(.L_x_60) ;  /* 0xfffffffd08e87547 */ /* 0x000fea000b83ffff */
.L_x_59:
[-C--:B------:R-:W-:Y:S02]  /*3080*/  SHF.L.U32 R3, R3, R4.reuse, RZ ;  /* 0x0000000403037219 */ /* 0x080fe400000006ff */
[----:B------:R-:W-:Y:S01]  /*3090*/  SHF.L.U32 R0, R0, R4, RZ ;  /* 0x0000000400007219 */ /* 0x000fe200000006ff */
[----:B------:R-:W-:Y:S02]  /*30a0*/  IMAD.SHL.U32 R4, R4, 0x20, RZ ;  /* 0x0000002004047824 */ /* 0x000fe400078e00ff */
[----:B------:R1:W-:Y:S04]  /*30b0*/  ATOMS.OR RZ, [UR5+0x14], R3 ;  /* 0x00001403ffff798c */ /* 0x0003e8000b000005 */
[----:B------:R1:W-:Y:S04]  /*30c0*/  ATOMS.OR RZ, [UR5+0x18], R0 ;  /* 0x00001800ffff798c */ /* 0x0003e8000b000005 */
[----:B------:R1:W-:Y:S01]  /*30d0*/  STS [UR6+0x130], R4 ;  /* 0x00013004ff007988 */ /* 0x0003e20008000806 */
[----:B------:R-:W-:Y:S05]  /*30e0*/  BRA `(.L_x_58) ;  /* 0x0000000000107947 */ /* 0x000fea0003800000 */
.L_x_57:
[----:B------:R-:W-:Y:S02]  /*30f0*/  MOV R0, 0xffffffff ;  /* 0xffffffff00007802 */ /* 0x000fe40000000f00 */
[----:B------:R-:W-:-:S03]  /*3100*/  MOV R4, 0x3130 ;  /* 0x0000313000047802 */ /* 0x000fc60000000f00 */
[----:B------:R1:W-:Y:S04]  /*3110*/  STS [UR6+0x130], R0 ;  /* 0x00013000ff007988 */ /* 0x0003e80008000806 */
[----:B-1---5:R-:W-:Y:S05]  /*3120*/  CALL.REL.NOINC `($__internal_1_$__cuda_sm10x_tcgen05_guardrail_trap_phase_invalid_during_alloc) ;  /* 0x0000005000707944 */ /* 0x022fea0003c00000 */
.L_x_58:
[----:B------:R-:W-:Y:S05]  /*3130*/  WARPSYNC.ALL ;  /* 0x0000000000007948 */ /* 0x000fea0003800000 */
[----:B------:R-:W2:Y:S01]  /*3140*/  S2UR UR4, SR_CgaCtaId ;  /* 0x00000000000479c3 */ /* 0x000ea20000008800 */
[----:B------:R-:W-:Y:S01]  /*3150*/  UMOV UR26, 0x400 ;  /* 0x00000400001a7882 */ /* 0x000fe20000000000 */
[----:B------:R-:W-:-:S06]  /*3160*/  NOP ;  /* 0x0000000000007918 */ /* 0x000fcc0000000000 */
[----:B------:R-:W-:Y:S06]  /*3170*/  BAR.ARV 0x6, 0xa0 ;  /* 0x0182800000007b1d */ /* 0x000fec0000002000 */
[----:B------:R-:W3:Y:S01]  /*3180*/  LDCU UR5, c[0x0][0x38c] ;  /* 0x00007180ff0577ac */ /* 0x000ee20008000800 */
[----:B------:R-:W-:Y:S01]  /*3190*/  LOP3.LUT R2, R2, 0xffff, RZ, 0xc0, !PT ;  /* 0x0000ffff02027812 */ /* 0x000fe200078ec0ff */
[----:B------:R-:W-:Y:S01]  /*31a0*/  IMAD.MOV.U32 R11, RZ, RZ, 0x1 ;  /* 0x00000001ff0b7424 */ /* 0x000fe200078e00ff */
[----:B------:R-:W-:Y:S01]  /*31b0*/  CS2R R8, SRZ ;  /* 0x0000000000087805 */ /* 0x000fe2000001ff00 */
[----:B------:R-:W4:Y:S01]  /*31c0*/  LDCU UR7, c[0x0][0x38c] ;  /* 0x00007180ff0777ac */ /* 0x000f220008000800 */
[----:B------:R-:W-:Y:S01]  /*31d0*/  R2UR UR27, R2 ;  /* 0x00000000021b72ca */ /* 0x000fe200000e0000 */
[----:B------:R-:W-:Y:S01]  /*31e0*/  IMAD.MOV.U32 R10, RZ, RZ, RZ ;  /* 0x000000ffff0a7224 */ /* 0x000fe200078e00ff */
[----:B------:R-:W-:Y:S01]  /*31f0*/  UMOV UR30, URZ ;  /* 0x000000ff001e7c82 */ /* 0x000fe20008000000 */
[----:B------:R-:W-:Y:S01]  /*3200*/  UMOV UR24, URZ ;  /* 0x000000ff00187c82 */ /* 0x000fe20008000000 */
[----:B--2---:R-:W-:Y:S01]  /*3210*/  ULEA UR26, UR4, UR26, 0x18 ;  /* 0x0000001a041a7291 */ /* 0x004fe2000f8ec0ff */
[----:B------:R-:W-:Y:S01]  /*3220*/  UMOV UR38, 0x0 ;  /* 0x0000000000267882 */ /* 0x000fe20000000000 */
[----:B------:R-:W-:-:S02]  /*3230*/  UMOV UR39, 0x4200490 ;  /* 0x0420049000277882 */ /* 0x000fc40000000000 */
[----:B------:R-:W-:Y:S02]  /*3240*/  UIADD3 UR4, UPT, UPT, UR26, 0x4400, URZ ;  /* 0x000044001a047890 */ /* 0x000fe4000fffe0ff */
[----:B------:R-:W-:Y:S02]  /*3250*/  UIADD3 UR6, UPT, UPT, UR26, 0xe400, URZ ;  /* 0x0000e4001a067890 */ /* 0x000fe4000fffe0ff */
[----:B---3--:R-:W-:Y:S01]  /*3260*/  UIADD3 UR5, UPT, UPT, UR5, 0x7f, URZ ;  /* 0x0000007f05057890 */ /* 0x008fe2000fffe0ff */
[----:B-1----:R-:W1:Y:S01]  /*3270*/  LDS R0, [UR26+0x130] ;  /* 0x0001301aff007984 */ /* 0x002e620008000800 */
[----:B------:R-:W-:Y:S01]  /*3280*/  UMOV UR36, 0x0 ;  /* 0x0000000000247882 */ /* 0x000fe20000000000 */
[----:B------:R-:W-:Y:S01]  /*3290*/  UMOV UR37, 0x4200490 ;  /* 0x0420049000257882 */ /* 0x000fe20000000000 */
[----:B------:R-:W-:Y:S02]  /*32a0*/  USHF.R.S32.HI UR40, URZ, 0x1f, UR5 ;  /* 0x0000001fff287899 */ /* 0x000fe40008011405 */
[----:B----4-:R-:W-:-:S02]  /*32b0*/  UISETP.GE.AND UP4, UPT, UR7, 0x1, UPT ;  /* 0x000000010700788c */ /* 0x010fc4000bf86270 */
[----:B------:R-:W-:Y:S02]  /*32c0*/  ULEA.HI UR40, UR40, UR5, URZ, 0x7 ;  /* 0x0000000528287291 */ /* 0x000fe4000f8f38ff */
[----:B------:R-:W-:Y:S02]  /*32d0*/  USHF.R.U32.HI UR5, URZ, 0x4, UR4 ;  /* 0x00000004ff057899 */ /* 0x000fe40008011604 */
[----:B------:R-:W-:Y:S02]  /*32e0*/  USHF.R.S32.HI UR40, URZ, 0x7, UR40 ;  /* 0x00000007ff287899 */ /* 0x000fe40008011428 */
[----:B------:R-:W-:Y:S02]  /*32f0*/  USHF.R.U32.HI UR4, URZ, 0x4, UR6 ;  /* 0x00000004ff047899 */ /* 0x000fe40008011606 */
[----:B------:R-:W-:Y:S02]  /*3300*/  UISETP.LT.AND UP0, UPT, UR40, 0x1, UPT ;  /* 0x000000012800788c */ /* 0x000fe4000bf01270 */
[----:B------:R-:W-:-:S02]  /*3310*/  ULOP3.LUT UR5, UR5, 0x3fff, URZ, 0xc0, !UPT ;  /* 0x00003fff05057892 */ /* 0x000fc4000f8ec0ff */
[----:B------:R-:W-:Y:S02]  /*3320*/  ULOP3.LUT UR4, UR4, 0x3fff, URZ, 0xc0, !UPT ;  /* 0x00003fff04047892 */ /* 0x000fe4000f8ec0ff */
[----:B------:R-:W-:Y:S02]  /*3330*/  USEL UR41, UR40, 0x1, !UP0 ;  /* 0x0000000128297887 */ /* 0x000fe4000c000000 */
[----:B------:R-:W-:Y:S02]  /*3340*/  ULOP3.LUT UR28, UR5, 0x10000, URZ, 0xfc, !UPT ;  /* 0x00010000051c7892 */ /* 0x000fe4000f8efcff */
[----:B------:R-:W-:Y:S02]  /*3350*/  ULOP3.LUT UR29, UR4, 0x10000, URZ, 0xfc, !UPT ;  /* 0x00010000041d7892 */ /* 0x000fe4000f8efcff */
[----:B------:R-:W-:Y:S01]  /*3360*/  UIADD3 UR41, UPT, UPT, -UR41, URZ, URZ ;  /* 0x000000ff29297290 */ /* 0x000fe2000fffe1ff */
[----:B------:R-:W-:Y:S01]  /*3370*/  UMOV UR34, 0x0 ;  /* 0x0000000000227882 */ /* 0x000fe20000000000 */
[----:B------:R-:W-:Y:S01]  /*3380*/  UMOV UR35, 0x4200490 ;  /* 0x0420049000237882 */ /* 0x000fe20000000000 */
[----:B------:R-:W-:Y:S01]  /*3390*/  UMOV UR32, 0x0 ;  /* 0x0000000000207882 */ /* 0x000fe20000000000 */
[----:B------:R-:W-:Y:S01]  /*33a0*/  UMOV UR33, 0x4200490 ;  /* 0x0420049000217882 */ /* 0x000fe20000000000 */
[----:B-1----:R-:W-:-:S15]  /*33b0*/  R2UR UR42, R0 ;  /* 0x00000000002a72ca */ /* 0x002fde00000e0000 */
.L_x_67:
[----:B------:R-:W-:Y:S02]  /*33c0*/  LEA R0, R10, UR26, 0x3 ;  /* 0x0000001a0a007c11 */ /* 0x000fe4000f8e18ff */
[----:B------:R-:W-:Y:S02]  /*33d0*/  SHF.L.U32 R5, R9, 0x1f, RZ ;  /* 0x0000001f09057819 */ /* 0x000fe400000006ff */
[----:B------:R-:W-:Y:S01]  /*33e0*/  PLOP3.LUT P0, PT, PT, PT, UP4, 0x80, 0x8 ;  /* 0x000000000008781c */ /* 0x000fe20003f0f048 */
[----:B------:R-:W-:Y:S01]  /*33f0*/  VIADD R3, R0, 0x90 ;  /* 0x0000009000037836 */ /* 0x000fe20000000000 */
[----:B-1----:R-:W1:Y:S02]  /*3400*/  SYNCS.PHASECHK.TRANS64.TRYWAIT P1, [R0+URZ+0x80], R5 ;  /* 0x00008005000075a7 */ /* 0x002e6400080211ff */
[----:B-1-3--:R-:W-:Y:S09]  /*3410*/  @!P1 BRA `(.L_x_61) ;  /* 0x0000004800409947 */ /* 0x00aff20003800000 */
.L_x_130:
[----:B------:R-:W-:Y:S01]  /*3420*/  LEA R4, R10, UR26, 0x4 ;  /* 0x0000001a0a047c11 */ /* 0x000fe2000f8e20ff */
[----:B------:R-:W-:Y:S01]  /*3430*/  @UP4 ULEA UR4, UR24, UR26, 0x3 ;  /* 0x0000001a18044291 */ /* 0x000fe2000f8e18ff */
[----:B------:R-:W-:Y:S01]  /*3440*/  PLOP3.LUT P2, PT, PT, PT, PT, 0x80, 0x8 ;  /* 0x000000000008781c */ /* 0x000fe20003f4f070 */
[----:B------:R-:W-:Y:S01]  /*3450*/  ULEA UR31, UR30, UR26, 0x3 ;  /* 0x0000001a1e1f7291 */ /* 0x000fe2000f8e18ff */
[----:B------:R-:W-:Y:S02]  /*3460*/  PRMT R3, RZ, 0x654, R3 ;  /* 0x00000654ff037816 */ /* 0x000fe40000000003 */
[----:B-1----:R-:W1:Y:S01]  /*3470*/  LDS.128 R4, [R4+0x110] ;  /* 0x0001100004047984 */ /* 0x002e620000000c00 */
[----:B------:R-:W-:Y:S02]  /*3480*/  @P0 SHF.L.U32 R2, R8, 0x1f, RZ ;  /* 0x0000001f08020819 */ /* 0x000fe400000006ff */
[----:B------:R-:W-:Y:S01]  /*3490*/  SHF.L.U32 R0, R11, 0x1f, RZ ;  /* 0x0000001f0b007819 */ /* 0x000fe200000006ff */
[----:B------:R-:W-:Y:S01]  /*34a0*/  @!PT LDS RZ, [RZ] ;  /* 0x00000000fffff984 */ /* 0x000fe20000000800 */
[----:B------:R-:W-:Y:S01]  /*34b0*/  @!PT LDS RZ, [RZ] ;  /* 0x00000000fffff984 */ /* 0x000fe20000000800 */
[----:B------:R-:W-:Y:S01]  /*34c0*/  @!PT LDS RZ, [RZ] ;  /* 0x00000000fffff984 */ /* 0x000fe20000000800 */
[----:B------:R-:W-:Y:S01]  /*34d0*/  @!PT LDS RZ, [RZ] ;  /* 0x00000000fffff984 */ /* 0x000fe20000000800 */
[----:B------:R2:W-:Y:S06]  /*34e0*/  MEMBAR.ALL.CTA ;  /* 0x0000000000007992 */ /* 0x0005ec0000008000 */
[----:B--2---:R-:W2:Y:S02]  /*34f0*/  FENCE.VIEW.ASYNC.S ;  /* 0x00000000000073c6 */ /* 0x004ea40000000000 */
[----:B--2---:R2:W-:Y:S01]  /*3500*/  SYNCS.ARRIVE.TRANS64.RED.A1T0 RZ, [R3+URZ], RZ ;  /* 0x000000ff03ff79a7 */ /* 0x0045e200081004ff */
[----:B------:R2:W3:Y:S01]  /*3510*/  @P0 SYNCS.PHASECHK.TRANS64.TRYWAIT P2, [UR4], R2 ;  /* 0x00000002ff0005a7 */ /* 0x0004e20008041104 */
[----:B------:R-:W-:Y:S01]  /*3520*/  ULEA.HI UR4, UR30, UR30, URZ, 0x1 ;  /* 0x0000001e1e047291 */ /* 0x000fe2000f8f08ff */
[----:B-1----:R-:W-:-:S03]  /*3530*/  LOP3.LUT P1, RZ, R6, 0x1, RZ, 0xc0, !PT ;  /* 0x0000000106ff7812 */ /* 0x002fc6000782c0ff */
[----:B------:R-:W-:Y:S02]  /*3540*/  USHF.L.U32 UR11, UR4, 0x6, URZ ;  /* 0x00000006040b7899 */ /* 0x000fe400080006ff */
[----:B------:R-:W-:Y:S02]  /*3550*/  ULOP3.LUT UR4, UR4, 0xffe, URZ, 0xc0, !UPT ;  /* 0x00000ffe04047892 */ /* 0x000fe4000f8ec0ff */
[----:B------:R-:W-:Y:S02]  /*3560*/  ULOP3.LUT UR11, UR11, 0xffffff80, URZ, 0xc0, !UPT ;  /* 0xffffff800b0b7892 */ /* 0x000fe4000f8ec0ff */
[----:B------:R-:W-:Y:S02]  /*3570*/  UIADD3 UR4, UPT, UPT, -UR4, UR30, URZ ;  /* 0x0000001e04047290 */ /* 0x000fe4000fffe1ff */
[----:B------:R-:W-:Y:S01]  /*3580*/  UIADD3 UR11, UPT, UPT, UR42, UR11, URZ ;  /* 0x0000000b2a0b7290 */ /* 0x000fe2000fffe0ff */
[----:B------:R-:W1:Y:S03]  /*3590*/  SYNCS.PHASECHK.TRANS64.TRYWAIT P0, [UR31+0xc0], R0 ;  /* 0x0000c000ff0075a7 */ /* 0x000e66000800111f */
[----:B------:R-:W-:Y:S01]  /*35a0*/  ULEA UR11, UR4, UR11, 0x14 ;  /* 0x0000000b040b7291 */ /* 0x000fe2000f8ea0ff */
[----:B-123--:R-:W-:Y:S11]  /*35b0*/  @!P0 BRA `(.L_x_62) ;  /* 0x0000004400ec8947 */ /* 0x00eff60003800000 */
.L_x_132:
[----:B------:R-:W-:Y:S01]  /*35c0*/  IADD3 R10, PT, PT, R10, 0x1, RZ ;  /* 0x000000010a0a7810 */ /* 0x000fe20007ffe0ff */
[----:B------:R-:W-:Y:S06]  /*35d0*/  BRA.U !UP4, `(.L_x_63) ;  /* 0x000000010cc07547 */ /* 0x000fec000b800000 */
[----:B------:R-:W-:Y:S01]  /*35e0*/  UPLOP3.LUT UP2, UPT, UPT, UPT, UPT, 0x40, 0x4 ;  /* 0x000000000004789c */ /* 0x000fe20003f4e870 */
[----:B------:R-:W-:Y:S01]  /*35f0*/  UMOV UR23, UR41 ;  /* 0x0000002900177c82 */ /* 0x000fe20008000000 */
[----:B------:R-:W-:Y:S01]  /*3600*/  UMOV UR22, UR40 ;  /* 0x0000002800167c82 */ /* 0x000fe20008000000 */
[----:B------:R-:W-:-:S08]  /*3610*/  UMOV UR10, UR24 ;  /* 0x00000018000a7c82 */ /* 0x000fd00008000000 */
.L_x_66:
[----:B------:R-:W-:Y:S02]  /*3620*/  UIADD3 UR23, UPT, UPT, UR23, 0x1, URZ ;  /* 0x0000000117177890 */ /* 0x000fe4000fffe0ff */
[----:B--2---:R-:W-:Y:S02]  /*3630*/  ULEA UR5, UR10, UR26, 0x3 ;  /* 0x0000001a0a057291 */ /* 0x004fe4000f8e18ff */
[----:B------:R-:W-:Y:S01]  /*3640*/  UISETP.NE.AND UP3, UPT, UR23, URZ, UPT ;  /* 0x000000ff1700728c */ /* 0x000fe2000bf65270 */
[----:B---3--:R-:W-:Y:S10]  /*3650*/  @P2 BRA `(.L_x_64) ;  /* 0x00000000000c2947 */ /* 0x008ff40003800000 */
[----:B-1----:R-:W-:Y:S04]  /*3660*/  SHF.L.U32 R3, R8, 0x1f, RZ ;  /* 0x0000001f08037819 */ /* 0x002fe800000006ff */
[----:B------:R-:W1:Y:S02]  /*3670*/  SYNCS.PHASECHK.TRANS64.TRYWAIT P0, [UR5], R3 ;  /* 0x00000003ff0075a7 */ /* 0x000e640008001105 */
[----:B-1----:R-:W-:Y:S05]  /*3680*/  @!P0 BRA `(.L_x_65) ;  /* 0x0000004400d08947 */ /* 0x002fea0003800000 */
.L_x_64:
[----:B------:R-:W-:Y:S01]  /*3690*/  UISETP.NE.AND UP0, UPT, UR22, 0x1, UPT ;  /* 0x000000011600788c */ /* 0x000fe2000bf05270 */
[----:B------:R-:W-:Y:S01]  /*36a0*/  PLOP3.LUT P2, PT, PT, PT, PT, 0x80, 0x8 ;  /* 0x000000000008781c */ /* 0x000fe20003f4f070 */
[----:B------:R-:W-:Y:S02]  /*36b0*/  UIADD3 UR4, UPT, UPT, UR10, 0x1, URZ ;  /* 0x000000010a047890 */ /* 0x000fe4000fffe0ff */
[----:B------:R-:W-:Y:S02]  /*36c0*/  UIADD3 UR25, UPT, UPT, UR5, 0x28, URZ ;  /* 0x0000002805197890 */ /* 0x000fe4000fffe0ff */
[----:B------:R-:W-:Y:S01]  /*36d0*/  UISETP.NE.AND UP1, UPT, UR4, 0x5, UPT ;  /* 0x000000050400788c */ /* 0x000fe2000bf25270 */
[----:B------:R-:W-:Y:S01]  /*36e0*/  PLOP3.LUT P0, PT, PT, PT, UP0, 0x80, 0x8 ;  /* 0x000000000008781c */ /* 0x000fe20003f0f008 */
[----:B------:R-:W-:Y:S02]  /*36f0*/  UIADD3 UR22, UPT, UPT, UR22, -0x1, URZ ;  /* 0xffffffff16167890 */ /* 0x000fe4000fffe0ff */
[----:B------:R-:W-:Y:S02]  /*3700*/  USEL UR6, URZ, 0x1, UP1 ;  /* 0x00000001ff067887 */ /* 0x000fe40008800000 */
[----:B------:R-:W-:Y:S01]  /*3710*/  USEL UR24, UR4, URZ, UP1 ;  /* 0x000000ff04187287 */ /* 0x000fe20008800000 */
[----:B------:R-:W-:Y:S01]  /*3720*/  UMOV UR7, 0x40004040 ;  /* 0x4000404000077882 */ /* 0x000fe20000000000 */
[----:B------:R-:W-:Y:S02]  /*3730*/  UMOV UR5, 0x40004040 ;  /* 0x4000404000057882 */ /* 0x000fe40000000000 */
[----:B------:R-:W-:Y:S01]  /*3740*/  @UP0 ULEA UR4, UR24, UR26, 0x3 ;  /* 0x0000001a18040291 */ /* 0x000fe2000f8e18ff */
[----:B------:R-:W-:Y:S01]  /*3750*/  LOP3.LUT R8, R8, UR6, RZ, 0x3c, !PT ;  /* 0x0000000608087c12 */ /* 0x000fe2000f8e3cff */
[----:B------:R-:W-:Y:S01]  /*3760*/  ULEA UR6, UR10, UR29, 0xa ;  /* 0x0000001d0a067291 */ /* 0x000fe2000f8e50ff */
[----:B------:R-:W-:Y:S02]  /*3770*/  UMOV UR21, 0x40004040 ;  /* 0x4000404000157882 */ /* 0x000fe40000000000 */
[----:B-1----:R-:W-:Y:S01]  /*3780*/  @P0 SHF.L.U32 R0, R8, 0x1f, RZ ;  /* 0x0000001f08000819 */ /* 0x002fe200000006ff */
[----:B------:R-:W-:Y:S02]  /*3790*/  UIADD3 UR20, UPT, UPT, UR6, 0x2, URZ ;  /* 0x0000000206147890 */ /* 0x000fe4000fffe0ff */
[----:B------:R-:W-:Y:S01]  /*37a0*/  UIADD3 UR16, UPT, UPT, UR6, 0x4, URZ ;  /* 0x0000000406107890 */ /* 0x000fe2000fffe0ff */
[----:B------:R2:W3:Y:S01]  /*37b0*/  @P0 SYNCS.PHASECHK.TRANS64.TRYWAIT P2, [UR4], R0 ;  /* 0x00000000ff0005a7 */ /* 0x0004e20008041104 */
[----:B------:R-:W-:Y:S02]  /*37c0*/  ULEA UR4, UR10, UR28, 0x9 ;  /* 0x0000001c0a047291 */ /* 0x000fe4000f8e48ff */
[----:B------:R-:W-:Y:S02]  /*37d0*/  UIADD3 UR12, UPT, UPT, UR6, 0x6, URZ ;  /* 0x00000006060c7890 */ /* 0x000fe4000fffe0ff */
[----:B------:R-:W-:Y:S02]  /*37e0*/  UIADD3 UR18, UPT, UPT, UR4, 0x2, URZ ;  /* 0x0000000204127890 */ /* 0x000fe4000fffe0ff */
[----:B------:R-:W-:Y:S02]  /*37f0*/  UIADD3 UR14, UPT, UPT, UR4, 0x4, URZ ;  /* 0x00000004040e7890 */ /* 0x000fe4000fffe0ff */
[----:B------:R-:W-:Y:S01]  /*3800*/  UIADD3 UR8, UPT, UPT, UR4, 0x6, URZ ;  /* 0x0000000604087890 */ /* 0x000fe2000fffe0ff */
[----:B------:R2:W-:Y:S01]  /*3810*/  UTCQMMA gdesc[UR4], gdesc[UR6], tmem[UR11], tmem[UR38], idesc[UR39], UP2 ;  /* 0x00ff2606040075ea */ /* 0x0005e2000900030b */
[----:B------:R-:W-:Y:S01]  /*3820*/  UPLOP3.LUT UP2, UPT, UPT, UPT, UPT, 0x80, 0x8 ;  /* 0x000000000008789c */ /* 0x000fe20003f4f070 */
[----:B------:R-:W-:Y:S01]  /*3830*/  UMOV UR19, 0x40004040 ;  /* 0x4000404000137882 */ /* 0x000fe20000000000 */
[----:B------:R-:W-:Y:S01]  /*3840*/  UMOV UR17, 0x40004040 ;  /* 0x4000404000117882 */ /* 0x000fe20000000000 */
[----:B------:R2:W-:Y:S01]  /*3850*/  UTCQMMA gdesc[UR18], gdesc[UR20], tmem[UR11], tmem[UR36], idesc[UR37], UPT ;  /* 0x00ff2414120075ea */ /* 0x0005e2000b80030b */
[----:B------:R-:W-:Y:S01]  /*3860*/  UMOV UR15, 0x40004040 ;  /* 0x40004040000f7882 */ /* 0x000fe20000000000 */
[----:B------:R-:W-:Y:S01]  /*3870*/  UMOV UR13, 0x40004040 ;  /* 0x40004040000d7882 */ /* 0x000fe20000000000 */
[----:B------:R-:W-:Y:S01]  /*3880*/  UMOV UR9, 0x40004040 ;  /* 0x4000404000097882 */ /* 0x000fe20000000000 */
[----:B------:R2:W-:Y:S01]  /*3890*/  UTCQMMA gdesc[UR14], gdesc[UR16], tmem[UR11], tmem[UR34], idesc[UR35], UPT ;  /* 0x00ff22100e0075ea */ /* 0x0005e2000b80030b */
[----:B------:R2:W-:Y:S01]  /*38a0*/  UTCQMMA gdesc[UR8], gdesc[UR12], tmem[UR11], tmem[UR32], idesc[UR33], UPT ;  /* 0x00ff200c080075ea */ /* 0x0005e2000b80030b */
[----:B------:R2:W-:Y:S01]  /*38b0*/  UTCBAR.MULTICAST [UR25], URZ, UR27 ;  /* 0x000000ff190073e9 */ /* 0x0005e2000800081b */
[----:B------:R-:W-:Y:S01]  /*38c0*/  UMOV UR10, UR24 ;  /* 0x00000018000a7c82 */ /* 0x000fe20008000000 */
[----:B------:R-:W-:Y:S05]  /*38d0*/  BRA.U UP3, `(.L_x_66) ;  /* 0xfffffffd03507547 */ /* 0x000fea000b83ffff */
.L_x_63:
[----:B--2---:R-:W-:Y:S01]  /*38e0*/  UIADD3 UR4, UPT, UPT, UR30, 0x1, URZ ;  /* 0x000000011e047890 */ /* 0x004fe2000fffe0ff */
[C---:B------:R-:W-:Y:S01]  /*38f0*/  ISETP.NE.AND P0, PT, R10.reuse, 0x2, PT ;  /* 0x000000020a00780c */ /* 0x040fe20003f05270 */
[----:B------:R-:W-:Y:S02]  /*3900*/  UIADD3 UR5, UPT, UPT, UR31, 0xa0, URZ ;  /* 0x000000a01f057890 */ /* 0x000fe4000fffe0ff */
[----:B------:R-:W-:Y:S01]  /*3910*/  UISETP.NE.AND UP0, UPT, UR4, 0x4, UPT ;  /* 0x000000040400788c */ /* 0x000fe2000bf05270 */
[----:B-1----:R-:W-:Y:S02]  /*3920*/  SEL R0, RZ, 0x1, P0 ;  /* 0x00000001ff007807 */ /* 0x002fe40000000000 */
[----:B------:R-:W-:Y:S01]  /*3930*/  SEL R10, R10, RZ, P0 ;  /* 0x000000ff0a0a7207 */ /* 0x000fe20000000000 */
[----:B------:R-:W-:Y:S01]  /*3940*/  USEL UR6, URZ, 0x1, UP0 ;  /* 0x00000001ff067887 */ /* 0x000fe20008000000 */
[----:B------:R-:W-:Y:S01]  /*3950*/  LOP3.LUT R9, R9, R0, RZ, 0x3c, !PT ;  /* 0x0000000009097212 */ /* 0x000fe200078e3cff */
[----:B------:R-:W-:Y:S01]  /*3960*/  USEL UR30, UR4, URZ, UP0 ;  /* 0x000000ff041e7287 */ /* 0x000fe20008000000 */
[----:B------:R1:W-:Y:S03]  /*3970*/  UTCBAR [UR5], URZ ;  /* 0x000000ff050073e9 */ /* 0x0003e600080000ff */
[----:B------:R-:W-:Y:S01]  /*3980*/  LOP3.LUT R11, R11, UR6, RZ, 0x3c, !PT ;  /* 0x000000060b0b7c12 */ /* 0x000fe2000f8e3cff */
[----:B------:R-:W-:Y:S07]  /*3990*/  @P1 BRA `(.L_x_67) ;  /* 0xfffffff800881947 */ /* 0x000fee000383ffff */
[----:B------:R-:W2:Y:S01]  /*39a0*/  S2UR UR8, SR_CgaCtaId ;  /* 0x00000000000879c3 */ /* 0x000ea20000008800 */
[----:B------:R-:W-:Y:S01]  /*39b0*/  ELECT P0, URZ, PT ;  /* 0x0000000000ff782f */ /* 0x000fe20003800000 */
[----:B------:R-:W-:Y:S01]  /*39c0*/  IMAD.MOV.U32 R0, RZ, RZ, 0x1 ;  /* 0x00000001ff007424 */ /* 0x000fe200078e00ff */
[----:B------:R-:W-:Y:S01]  /*39d0*/  UIADD3 UR26, UPT, UPT, UR26, 0xc0, URZ ;  /* 0x000000c01a1a7890 */ /* 0x000fe2000fffe0ff */
[----:B------:R-:W-:Y:S01]  /*39e0*/  SHF.L.U32 R3, R11, 0x1f, RZ ;  /* 0x0000001f0b037819 */ /* 0x000fe200000006ff */
[----:B------:R-:W-:-:S03]  /*39f0*/  UMOV UR4, 0x40 ;  /* 0x0000004000047882 */ /* 0x000fc60000000000 */
[----:B------:R-:W-:Y:S01]  /*3a00*/  UVIRTCOUNT.DEALLOC.SMPOOL 0x80 ;  /* 0x000000800000784c */ /* 0x000fe20000000000 */
[----:B--2---:R-:W-:Y:S02]  /*3a10*/  ULEA UR8, UR8, UR4, 0x18 ;  /* 0x0000000408087291 */ /* 0x004fe4000f8ec0ff */
[----:B------:R-:W-:-:S07]  /*3a20*/  ULEA UR4, UR30, UR26, 0x3 ;  /* 0x0000001a1e047291 */ /* 0x000fce000f8e18ff */
[----:B------:R2:W-:Y:S02]  /*3a30*/  @P0 STS.U8 [UR8+0x1c], R0 ;  /* 0x00001c00ff000988 */ /* 0x0005e40008000008 */
[----:B------:R-:W4:Y:S02]  /*3a40*/  SYNCS.PHASECHK.TRANS64.TRYWAIT P0, [UR4], R3 ;  /* 0x00000003ff0075a7 */ /* 0x000f240008001104 */
[----:B--2-4-:R-:W-:Y:S05]  /*3a50*/  @!P0 BRA `(.L_x_68) ;  /* 0x0000004000f48947 */ /* 0x014fea0003800000 */
.L_x_135:
[----:B------:R-:W-:-:S04]  /*3a60*/  UIADD3 UR4, UPT, UPT, UR30, 0x1, URZ ;  /* 0x000000011e047890 */ /* 0x000fc8000fffe0ff */
[----:B------:R-:W-:-:S04]  /*3a70*/  UISETP.NE.AND UP0, UPT, UR4, 0x4, UPT ;  /* 0x000000040400788c */ /* 0x000fc8000bf05270 */
[----:B------:R-:W-:Y:S02]  /*3a80*/  USEL UR6, URZ, 0x1, UP0 ;  /* 0x00000001ff067887 */ /* 0x000fe40008000000 */
[----:B------:R-:W-:-:S04]  /*3a90*/  USEL UR4, UR4, URZ, UP0 ;  /* 0x000000ff04047287 */ /* 0x000fc80008000000 */
[----:B-1----:R-:W-:Y:S01]  /*3aa0*/  ULEA UR5, UR4, UR26, 0x3 ;  /* 0x0000001a04057291 */ /* 0x002fe2000f8e18ff */
[----:B------:R-:W-:-:S04]  /*3ab0*/  LOP3.LUT R2, R11, UR6, RZ, 0x3c, !PT ;  /* 0x000000060b027c12 */ /* 0x000fc8000f8e3cff */
[----:B--2---:R-:W-:-:S04]  /*3ac0*/  SHF.L.U32 R3, R2, 0x1f, RZ ;  /* 0x0000001f02037819 */ /* 0x004fc800000006ff */
[----:B------:R-:W1:Y:S02]  /*3ad0*/  SYNCS.PHASECHK.TRANS64.TRYWAIT P0, [UR5], R3 ;  /* 0x00000003ff0075a7 */ /* 0x000e640008001105 */
[----:B-1----:R-:W-:Y:S05]  /*3ae0*/  @!P0 BRA `(.L_x_69) ;  /* 0x0000004000e88947 */ /* 0x002fea0003800000 */
.L_x_137:
        /* <DEDUP_REMOVED lines=9> */
.L_x_139:
[----:B------:R-:W-:-:S04]  /*3b80*/  UIADD3 UR4, UPT, UPT, UR4, 0x1, URZ ;  /* 0x0000000104047890 */ /* 0x000fc8000fffe0ff */
[----:B------:R-:W-:-:S04]  /*3b90*/  UISETP.NE.AND UP0, UPT, UR4, 0x4, UPT ;  /* 0x000000040400788c */ /* 0x000fc8000bf05270 */
[----:B------:R-:W-:Y:S02]  /*3ba0*/  USEL UR5, URZ, 0x1, UP0 ;  /* 0x00000001ff057887 */ /* 0x000fe40008000000 */
[----:B------:R-:W-:-:S04]  /*3bb0*/  USEL UR4, UR4, URZ, UP0 ;  /* 0x000000ff04047287 */ /* 0x000fc80008000000 */
[----:B------:R-:W-:Y:S01]  /*3bc0*/  ULEA UR4, UR4, UR26, 0x3 ;  /* 0x0000001a04047291 */ /* 0x000fe2000f8e18ff */
[----:B-1----:R-:W-:-:S04]  /*3bd0*/  LOP3.LUT R3, R2, UR5, RZ, 0x3c, !PT ;  /* 0x0000000502037c12 */ /* 0x002fc8000f8e3cff */
[----:B------:R-:W-:-:S04]  /*3be0*/  SHF.L.U32 R3, R3, 0x1f, RZ ;  /* 0x0000001f03037819 */ /* 0x000fc800000006ff */
[----:B------:R-:W1:Y:S02]  /*3bf0*/  SYNCS.PHASECHK.TRANS64.TRYWAIT P0, [UR4], R3 ;  /* 0x00000003ff0075a7 */ /* 0x000e640008001104 */
[----:B-1----:R-:W-:Y:S05]  /*3c00*/  @!P0 BRA `(.L_x_71) ;  /* 0x0000004000d08947 */ /* 0x002fea0003800000 */
.L_x_141:
[----:B------:R-:W-:Y:S01]  /*3c10*/  NOP ;  /* 0x0000000000007918 */ /* 0x000fe20000000000 */
[----:B-1----:R-:W1:Y:S01]  /*3c20*/  LDS R0, [UR8+0x14] ;  /* 0x00001408ff007984 */ /* 0x002e620008000800 */
[----:B------:R-:W-:Y:S01]  /*3c30*/  ULOP3.LUT UR4, UR42, 0xffff, URZ, 0xc0, !UPT ;  /* 0x0000ffff2a047892 */ /* 0x000fe2000f8ec0ff */
[----:B------:R-:W-:Y:S01]  /*3c40*/  UMOV UR5, 0xffff ;  /* 0x0000ffff00057882 */ /* 0x000fe20000000000 */
[----:B------:R-:W-:Y:S02]  /*3c50*/  UMOV UR6, 0x1 ;  /* 0x0000000100067882 */ /* 0x000fe40000000000 */
[----:B------:R-:W-:-:S04]  /*3c60*/  USHF.R.U32.HI UR4, URZ, 0x5, UR4 ;  /* 0x00000005ff047899 */ /* 0x000fc80008011604 */
[----:B------:R-:W-:Y:S02]  /*3c70*/  USHF.L.U32 UR5, UR5, UR4, URZ ;  /* 0x0000000405057299 */ /* 0x000fe400080006ff */
[----:B------:R-:W-:-:S04]  /*3c80*/  USHF.L.U32 UR4, UR6, UR4, URZ ;  /* 0x0000000406047299 */ /* 0x000fc800080006ff */
[----:B-1----:R-:W-:-:S04]  /*3c90*/  LOP3.LUT R0, R0, UR5, RZ, 0xc0, !PT ;  /* 0x0000000500007c12 */ /* 0x002fc8000f8ec0ff */
[----:B------:R-:W-:-:S13]  /*3ca0*/  ISETP.NE.AND P0, PT, R0, UR5, PT ;  /* 0x0000000500007c0c */ /* 0x000fda000bf05270 */
[----:B------:R-:W-:Y:S05]  /*3cb0*/  @P0 BRA `(.L_x_72) ;  /* 0x0000000000580947 */ /* 0x000fea0003800000 */
[----:B------:R-:W1:Y:S02]  /*3cc0*/  LDS R0, [UR8+0x18] ;  /* 0x00001808ff007984 */ /* 0x000e640008000800 */
[----:B-1----:R-:W-:-:S04]  /*3cd0*/  LOP3.LUT R0, R0, UR4, RZ, 0xc0, !PT ;  /* 0x0000000400007c12 */ /* 0x002fc8000f8ec0ff */
[----:B------:R-:W-:-:S13]  /*3ce0*/  ISETP.NE.AND P0, PT, R0, UR4, PT ;  /* 0x0000000400007c0c */ /* 0x000fda000bf05270 */
[----:B------:R-:W-:Y:S05]  /*3cf0*/  @P0 BRA `(.L_x_73) ;  /* 0x00000000003c0947 */ /* 0x000fea0003800000 */
[----:B------:R-:W1:Y:S01]  /*3d00*/  S2R R2, SR_LANEID ;  /* 0x0000000000027919 */ /* 0x000e620000000000 */
[----:B------:R-:W-:Y:S01]  /*3d10*/  ULOP3.LUT UR5, URZ, UR5, URZ, 0x33, !UPT ;  /* 0x00000005ff057292 */ /* 0x000fe2000f8e33ff */
[----:B------:R-:W-:Y:S01]  /*3d20*/  LOP3.LUT R4, RZ, UR4, RZ, 0x33, !PT ;  /* 0x00000004ff047c12 */ /* 0x000fe2000f8e33ff */
[----:B------:R-:W-:Y:S02]  /*3d30*/  VOTEU.ANY UR4, UPT, PT ;  /* 0x0000000000047886 */ /* 0x000fe400038e0100 */
[----:B------:R-:W-:Y:S01]  /*3d40*/  UFLO.U32 UR4, UR4 ;  /* 0x00000004000472bd */ /* 0x000fe200080e0000 */
[----:B------:R-:W2:Y:S01]  /*3d50*/  REDUX UR6, R4 ;  /* 0x00000000040673c4 */ /* 0x000ea20000000000 */
[----:B------:R-:W-:-:S06]  /*3d60*/  IMAD.U32 R0, RZ, RZ, UR5 ;  /* 0x00000005ff007e24 */ /* 0x000fcc000f8e00ff */
[----:B------:R4:W-:Y:S01]  /*3d70*/  UTCATOMSWS.AND URZ, UR5 ;  /* 0x0000000500ff79e3 */ /* 0x0009e20008000000 */
[----:B------:R-:W3:Y:S01]  /*3d80*/  REDUX UR7, R0 ;  /* 0x00000000000773c4 */ /* 0x000ee20000000000 */
[----:B-1----:R-:W-:Y:S01]  /*3d90*/  ISETP.EQ.U32.AND P0, PT, R2, UR4, PT ;  /* 0x0000000402007c0c */ /* 0x002fe2000bf02070 */
[----:B--2---:R-:W-:Y:S01]  /*3da0*/  IMAD.U32 R2, RZ, RZ, UR6 ;  /* 0x00000006ff027e24 */ /* 0x004fe2000f8e00ff */
[----:B---3--:R-:W-:-:S11]  /*3db0*/  MOV R3, UR7 ;  /* 0x0000000700037c02 */ /* 0x008fd60008000f00 */
[----:B------:R4:W-:Y:S04]  /*3dc0*/  @P0 ATOMS.AND RZ, [UR8+0x14], R3 ;  /* 0x00001403ffff098c */ /* 0x0009e8000a800008 */
[----:B------:R4:W-:Y:S01]  /*3dd0*/  @P0 ATOMS.AND RZ, [UR8+0x18], R2 ;  /* 0x00001802ffff098c */ /* 0x0009e2000a800008 */
[----:B------:R-:W-:Y:S05]  /*3de0*/  BRA `(.L_x_74) ;  /* 0x0000000000147947 */ /* 0x000fea0003800000 */
.L_x_73:
[----:B------:R-:W-:Y:S02]  /*3df0*/  MOV R2, 0x3e10 ;  /* 0x00003e1000027802 */ /* 0x000fe40000000f00 */
[----:B---3-5:R-:W-:Y:S05]  /*3e00*/  CALL.REL.NOINC `($__internal_0_$__cuda_sm10x_tcgen05_guardrail_trap_col_being_dealloced_not_returned_by_alloc) ;  /* 0x00000044002c7944 */ /* 0x028fea0003c00000 */
[----:B------:R-:W-:Y:S05]  /*3e10*/  BRA `(.L_x_74) ;  /* 0x0000000000087947 */ /* 0x000fea0003800000 */
.L_x_72:
[----:B------:R-:W-:Y:S02]  /*3e20*/  MOV R2, 0x3e40 ;  /* 0x00003e4000027802 */ /* 0x000fe40000000f00 */
[----:B---3-5:R-:W-:Y:S05]  /*3e30*/  CALL.REL.NOINC `($__internal_2_$__cuda_sm10x_tcgen05_guardrail_trap_unallocated_columns_being_dealloced) ;  /* 0x0000004400387944 */ /* 0x028fea0003c00000 */
.L_x_74:
[----:B------:R-:W-:Y:S01]  /*3e40*/  NOP ;  /* 0x0000000000007918 */ /* 0x000fe20000000000 */
[----:B----4-:R-:W-:Y:S05]  /*3e50*/  EXIT ;  /* 0x000000000000794d */ /* 0x010fea0003800000 */
.L_x_56:
[----:B------:R-:W-:-:S09]  /*3e60*/  UISETP.NE.OR UP0, UPT, UR17, 0x3, !UP3 ;  /* 0x000000031100788c */ /* 0x000fd2000df05670 */
[----:B------:R-:W-:Y:S05]  /*3e70*/  BRA.U UP0, `(.L_x_75) ;  /* 0x0000000d00807547 */ /* 0x000fea000b800000 */
[----:B------:R-:W1:Y:S01]  /*3e80*/  S2UR UR10, SR_CgaCtaId ;  /* 0x00000000000a79c3 */ /* 0x000e620000008800 */
[----:B------:R-:W2:Y:S01]  /*3e90*/  LDCU UR32, c[0x0][0x370] ;  /* 0x00006e00ff2077ac */ /* 0x000ea20008000800 */
[----:B------:R-:W-:Y:S02]  /*3ea0*/  HFMA2 R13, -RZ, RZ, 0, 0 ;  /* 0x00000000ff0d7431 */ /* 0x000fe400000001ff */
[----:B------:R-:W-:Y:S01]  /*3eb0*/  IMAD.MOV.U32 R15, RZ, RZ, 0x1 ;  /* 0x00000001ff0f7424 */ /* 0x000fe200078e00ff */
[----:B------:R-:W-:Y:S01]  /*3ec0*/  MOV R7, 0x1000 ;  /* 0x0000100000077802 */ /* 0x000fe20000000f00 */
[----:B------:R-:W2:Y:S01]  /*3ed0*/  LDCU.128 UR28, c[0x0][0xb10] ;  /* 0x00016200ff1c77ac */ /* 0x000ea20008000c00 */
[----:B------:R-:W-:Y:S01]  /*3ee0*/  IMAD.MOV.U32 R14, RZ, RZ, RZ ;  /* 0x000000ffff0e7224 */ /* 0x000fe200078e00ff */
[----:B------:R-:W3:Y:S01]  /*3ef0*/  LDC.64 R16, c[0x0][0x348] ;  /* 0x0000d200ff107b82 */ /* 0x000ee20000000a00 */
[----:B------:R-:W4:Y:S01]  /*3f00*/  LDCU UR27, c[0x0][0x374] ;  /* 0x00006e80ff1b77ac */ /* 0x000f220008000800 */
[----:B------:R-:W1:Y:S06]  /*3f10*/  LDCU UR15, c[0x0][0xb0c] ;  /* 0x00016180ff0f77ac */ /* 0x000e6c0008000800 */
[----:B------:R-:W3:Y:S01]  /*3f20*/  LDC.64 R2, c[0x0][0x888] ;  /* 0x00022200ff027b82 */ /* 0x000ee20000000a00 */
[----:B------:R-:W1:Y:S01]  /*3f30*/  LDCU UR39, c[0x0][0xb20] ;  /* 0x00016400ff2777ac */ /* 0x000e620008000800 */
[----:B------:R-:W1:Y:S06]  /*3f40*/  LDCU UR4, c[0x0][0xb30] ;  /* 0x00016600ff0477ac */ /* 0x000e6c0008000800 */
[----:B------:R-:W3:Y:S01]  /*3f50*/  LDC.64 R4, c[0x0][0x890] ;  /* 0x00022400ff047b82 */ /* 0x000ee20000000a00 */
[----:B------:R-:W-:Y:S01]  /*3f60*/  UMOV UR21, 0x400 ;  /* 0x0000040000157882 */ /* 0x000fe20000000000 */
[----:B--2---:R-:W-:-:S02]  /*3f70*/  UIMAD.WIDE.U32 UR6, UR32, UR28, URZ ;  /* 0x0000001c200672a5 */ /* 0x004fc4000f8e00ff */
[----:B----4-:R-:W-:Y:S02]  /*3f80*/  UIMAD.WIDE.U32 UR8, UR27, UR31, URZ ;  /* 0x0000001f1b0872a5 */ /* 0x010fe4000f8e00ff */
[----:B-1----:R-:W-:Y:S02]  /*3f90*/  ULEA UR21, UR10, UR21, 0x18 ;  /* 0x000000150a157291 */ /* 0x002fe4000f8ec0ff */
[----:B------:R-:W-:Y:S02]  /*3fa0*/  UPLOP3.LUT UP3, UPT, UPT, UPT, UPT, 0x40, 0x4 ;  /* 0x000000000004789c */ /* 0x000fe40003f6e870 */
[----:B------:R-:W-:Y:S02]  /*3fb0*/  UIADD3 UR33, UPT, UPT, UR21, 0x58, URZ ;  /* 0x0000005815217890 */ /* 0x000fe4000fffe0ff */
[----:B------:R-:W-:Y:S01]  /*3fc0*/  UIADD3 UR17, UPT, UPT, UR21, 0x50, URZ ;  /* 0x0000005015117890 */ /* 0x000fe2000fffe0ff */
[----:B------:R-:W-:Y:S01]  /*3fd0*/  UMOV UR6, UR7 ;  /* 0x0000000700067c82 */ /* 0x000fe20008000000 */
[----:B------:R-:W-:Y:S01]  /*3fe0*/  UMOV UR35, UR9 ;  /* 0x0000000900237c82 */ /* 0x000fe20008000000 */
[----:B------:R-:W-:-:S02]  /*3ff0*/  UISETP.GE.AND UP0, UPT, UR42, 0x1, UPT ;  /* 0x000000012a00788c */ /* 0x000fc4000bf06270 */
[----:B------:R-:W-:Y:S01]  /*4000*/  UISETP.NE.AND UP4, UPT, UR42, 0x1, UPT ;  /* 0x000000012a00788c */ /* 0x000fe2000bf85270 */
[----:B------:R-:W1:Y:S01]  /*4010*/  LDCU.64 UR22, c[0x0][0xb28] ;  /* 0x00016500ff1677ac */ /* 0x000e620008000a00 */
[----:B------:R-:W-:Y:S02]  /*4020*/  UISETP.NE.AND UP6, UPT, UR15, 0x1, UPT ;  /* 0x000000010f00788c */ /* 0x000fe4000bfc5270 */
[----:B------:R-:W-:Y:S02]  /*4030*/  UISETP.NE.AND UP5, UPT, UR30, 0x1, UPT ;  /* 0x000000011e00788c */ /* 0x000fe4000bfa5270 */
[----:B------:R-:W-:Y:S02]  /*4040*/  UPRMT UR33, UR10, 0x654, UR33 ;  /* 0x000006540a217896 */ /* 0x000fe40008000021 */
[----:B------:R-:W-:Y:S02]  /*4050*/  USHF.R.U32.HI UR37, URZ, UR29, UR6 ;  /* 0x0000001dff257299 */ /* 0x000fe40008011606 */
[----:B------:R-:W-:-:S02]  /*4060*/  UPRMT UR34, UR10, 0x654, UR17 ;  /* 0x000006540a227896 */ /* 0x000fc40008000011 */
[----:B------:R-:W-:Y:S02]  /*4070*/  USHF.R.U32.HI UR35, URZ, UR39, UR35 ;  /* 0x00000027ff237299 */ /* 0x000fe40008011623 */
[----:B------:R-:W-:-:S11]  /*4080*/  UISETP.NE.AND UP2, UPT, UR4, 0x1, UPT ;  /* 0x000000010400788c */ /* 0x000fd6000bf45270 */
.L_x_84:
[C---:B------:R-:W-:Y:S02]  /*4090*/  LEA R12, R14.reuse, UR21, 0x3 ;  /* 0x000000150e0c7c11 */ /* 0x040fe4000f8e18ff */
[----:B------:R-:W-:Y:S02]  /*40a0*/  SHF.L.U32 R9, R13, 0x1f, RZ ;  /* 0x0000001f0d097819 */ /* 0x000fe400000006ff */
[----:B------:R-:W-:Y:S02]  /*40b0*/  LEA R10, R14, UR21, 0x4 ;  /* 0x000000150e0a7c11 */ /* 0x000fe4000f8e20ff */
[----:B--2---:R-:W2:Y:S02]  /*40c0*/  SYNCS.PHASECHK.TRANS64.TRYWAIT P0, [R12+URZ+0x80], R9 ;  /* 0x000080090c0075a7 */ /* 0x004ea400080011ff */
[----:B--2---:R-:W-:Y:S05]  /*40d0*/  @!P0 BRA `(.L_x_76) ;  /* 0x0000003c00b48947 */ /* 0x004fea0003800000 */
.L_x_142:
[----:B--2---:R-:W2:Y:S01]  /*40e0*/  LDS.128 R8, [R10+0x110] ;  /* 0x000110000a087984 */ /* 0x004ea20000000c00 */
[----:B------:R-:W-:Y:S01]  /*40f0*/  UISETP.GE.AND UP0, UPT, UR42, 0x1, UPT ;  /* 0x000000012a00788c */ /* 0x000fe2000bf06270 */
[----:B------:R-:W-:Y:S01]  /*4100*/  @!PT LDS RZ, [RZ] ;  /* 0x00000000fffff984 */ /* 0x000fe20000000800 */
[----:B------:R-:W-:Y:S01]  /*4110*/  @!PT LDS RZ, [RZ] ;  /* 0x00000000fffff984 */ /* 0x000fe20000000800 */
[----:B------:R-:W-:Y:S01]  /*4120*/  @!PT LDS RZ, [RZ] ;  /* 0x00000000fffff984 */ /* 0x000fe20000000800 */
[----:B------:R-:W-:Y:S01]  /*4130*/  @!PT LDS RZ, [RZ] ;  /* 0x00000000fffff984 */ /* 0x000fe20000000800 */
[----:B------:R4:W-:Y:S06]  /*4140*/  MEMBAR.ALL.CTA ;  /* 0x0000000000007992 */ /* 0x0009ec0000008000 */
[----:B----4-:R-:W4:Y:S01]  /*4150*/  FENCE.VIEW.ASYNC.S ;  /* 0x00000000000073c6 */ /* 0x010f220000000000 */
[----:B--2---:R-:W-:Y:S11]  /*4160*/  LOP3.LUT P0, RZ, R10, 0x1, RZ, 0xc0, !PT ;  /* 0x000000010aff7812 */ /* 0x004ff6000780c0ff */
[----:B------:R-:W-:Y:S02]  /*4170*/  @!UPT UIADD3 URZ, UPT, UPT, URZ, URZ, URZ ;  /* 0x000000fffffff290 */ /* 0x000fe4000fffe0ff */
[----:B----4-:R-:W-:Y:S01]  /*4180*/  VOTEU.ANY UP1, P0 ;  /* 0x0000000000ff7886 */ /* 0x010fe20000020100 */
[----:B------:R-:W-:Y:S11]  /*4190*/  PLOP3.LUT P0, PT, PT, PT, UP1, 0x80, 0x8 ;  /* 0x000000000008781c */ /* 0x000ff60003f0f018 */
[----:B------:R-:W-:Y:S02]  /*41a0*/  @!UPT UIADD3 URZ, UPT, UPT, URZ, URZ, URZ ;  /* 0x000000fffffff290 */ /* 0x000fe4000fffe0ff */
[----:B------:R-:W-:Y:S02]  /*41b0*/  @P0 SHF.R.U32.HI R0, RZ, 0x10, R9 ;  /* 0x00000010ff000819 */ /* 0x000fe40000011609 */
[----:B------:R-:W-:Y:S02]  /*41c0*/  @P0 MOV R6, R8 ;  /* 0x0000000800060202 */ /* 0x000fe40000000f00 */
[----:B------:R-:W-:Y:S01]  /*41d0*/  @P0 R2UR UR4, R0 ;  /* 0x00000000000402ca */ /* 0x000fe200000e0000 */
[----:B------:R-:W-:Y:S01]  /*41e0*/  VIADD R0, R12, 0x90 ;  /* 0x000000900c007836 */ /* 0x000fe20000000000 */
[----:B------:R-:W-:Y:S02]  /*41f0*/  @P0 LOP3.LUT R8, R9, 0xffff, RZ, 0xc0, !PT ;  /* 0x0000ffff09080812 */ /* 0x000fe400078ec0ff */
[----:B------:R-:W-:Y:S02]  /*4200*/  @P0 R2UR UR6, R6 ;  /* 0x00000000060602ca */ /* 0x000fe400000e0000 */
[----:B------:R-:W-:Y:S02]  /*4210*/  PRMT R0, RZ, 0x654, R0 ;  /* 0x00000654ff007816 */ /* 0x000fe40000000000 */
[----:B------:R-:W-:Y:S02]  /*4220*/  @P0 R2UR UR5, R8 ;  /* 0x00000000080502ca */ /* 0x000fe400000e0000 */
[----:B------:R2:W-:Y:S03]  /*4230*/  SYNCS.ARRIVE.TRANS64.RED.A1T0 RZ, [R0+URZ], RZ ;  /* 0x000000ff00ff79a7 */ /* 0x0005e600081004ff */
[----:B------:R-:W-:Y:S04]  /*4240*/  @UP1 UMOV UR26, UR4 ;  /* 0x00000004001a1c82 */ /* 0x000fe80008000000 */
[----:B------:R-:W-:Y:S04]  /*4250*/  @UP1 UMOV UR14, UR6 ;  /* 0x00000006000e1c82 */ /* 0x000fe80008000000 */
[----:B------:R-:W-:Y:S01]  /*4260*/  @UP1 UMOV UR13, UR5 ;  /* 0x00000005000d1c82 */ /* 0x000fe20008000000 */
[----:B------:R-:W-:Y:S05]  /*4270*/  BRA.U !UP0, `(.L_x_77) ;  /* 0x0000000108a47547 */ /* 0x000fea000b800000 */
[----:B------:R-:W-:Y:S02]  /*4280*/  UIMAD.WIDE.U32 UR8, UR13, UR31, URZ ;  /* 0x0000001f0d0872a5 */ /* 0x000fe4000f8e00ff */
[----:B------:R-:W-:Y:S02]  /*4290*/  UIMAD.WIDE.U32 UR10, UR14, UR28, URZ ;  /* 0x0000001c0e0a72a5 */ /* 0x000fe4000f8e00ff */
[----:B------:R-:W-:Y:S02]  /*42a0*/  USEL UR4, UR27, UR35, !UP5 ;  /* 0x000000231b047287 */ /* 0x000fe4000e800000 */
[----:B------:R-:W-:Y:S02]  /*42b0*/  USEL UR7, UR32, UR37, !UP6 ;  /* 0x0000002520077287 */ /* 0x000fe4000f000000 */
[----:B-1----:R-:W-:Y:S02]  /*42c0*/  UIMAD.WIDE.U32 UR18, UR4, UR22, URZ ;  /* 0x00000016041272a5 */ /* 0x002fe4000f8e00ff */
[----:B------:R-:W-:Y:S01]  /*42d0*/  UIMAD.WIDE.U32 UR24, UR7, UR22, URZ ;  /* 0x00000016071872a5 */ /* 0x000fe2000f8e00ff */
[----:B------:R-:W-:Y:S02]  /*42e0*/  UMOV UR5, UR9 ;  /* 0x0000000900057c82 */ /* 0x000fe40008000000 */
[----:B------:R-:W-:Y:S03]  /*42f0*/  USHF.R.U32.HI UR6, URZ, UR39, UR5 ;  /* 0x00000027ff067299 */ /* 0x000fe60008011605 */
[----:B------:R-:W-:Y:S01]  /*4300*/  UMOV UR5, UR11 ;  /* 0x0000000b00057c82 */ /* 0x000fe20008000000 */
[----:B------:R-:W-:Y:S02]  /*4310*/  USEL UR6, UR13, UR6, !UP5 ;  /* 0x000000060d067287 */ /* 0x000fe4000e800000 */
[----:B------:R-:W-:Y:S02]  /*4320*/  USHF.R.U32.HI UR8, URZ, UR29, UR5 ;  /* 0x0000001dff087299 */ /* 0x000fe40008011605 */
[----:B------:R-:W-:Y:S01]  /*4330*/  UIMAD.WIDE.U32 UR10, UR6, UR22, URZ ;  /* 0x00000016060a72a5 */ /* 0x000fe2000f8e00ff */
[----:B------:R-:W-:Y:S02]  /*4340*/  UMOV UR5, UR19 ;  /* 0x0000001300057c82 */ /* 0x000fe40008000000 */
[----:B------:R-:W-:Y:S03]  /*4350*/  @UP4 USHF.R.U32.HI UR4, URZ, UR23, UR5 ;  /* 0x00000017ff044299 */ /* 0x000fe60008011605 */
[----:B------:R-:W-:Y:S01]  /*4360*/  UMOV UR5, UR25 ;  /* 0x0000001900057c82 */ /* 0x000fe20008000000 */
[----:B------:R-:W-:Y:S02]  /*4370*/  UIMAD UR4, UR42, UR4, URZ ;  /* 0x000000042a0472a4 */ /* 0x000fe4000f8e02ff */
[----:B------:R-:W-:Y:S02]  /*4380*/  @UP4 USHF.R.U32.HI UR7, URZ, UR23, UR5 ;  /* 0x00000017ff074299 */ /* 0x000fe40008011605 */
[----:B------:R-:W-:Y:S02]  /*4390*/  USEL UR5, UR14, UR8, !UP6 ;  /* 0x000000080e057287 */ /* 0x000fe4000f000000 */
[----:B------:R-:W-:Y:S02]  /*43a0*/  UIMAD UR8, UR42, UR7, URZ ;  /* 0x000000072a0872a4 */ /* 0x000fe4000f8e02ff */
[----:B------:R-:W-:Y:S03]  /*43b0*/  UISETP.GE.AND UP0, UPT, UR6, UR4, UPT ;  /* 0x000000040600728c */ /* 0x000fe6000bf06270 */
[----:B------:R-:W-:Y:S01]  /*43c0*/  UMOV UR4, UR11 ;  /* 0x0000000b00047c82 */ /* 0x000fe20008000000 */
[----:B------:R-:W-:Y:S02]  /*43d0*/  UISETP.GE.OR UP0, UPT, UR5, UR8, UP0 ;  /* 0x000000080500728c */ /* 0x000fe40008706670 */
[----:B------:R-:W-:Y:S02]  /*43e0*/  USHF.R.U32.HI UR4, URZ, UR23, UR4 ;  /* 0x00000017ff047299 */ /* 0x000fe40008011604 */
[----:B------:R-:W-:Y:S02]  /*43f0*/  UIMAD.WIDE.U32 UR8, UR5, UR22, URZ ;  /* 0x00000016050872a5 */ /* 0x000fe4000f8e00ff */
[----:B------:R-:W-:Y:S04]  /*4400*/  USEL UR10, UR6, UR4, !UP4 ;  /* 0x00000004060a7287 */ /* 0x000fe8000e000000 */
[----:B------:R-:W-:Y:S01]  /*4410*/  UIADD3 UR11, UPT, UPT, -UR10, URZ, URZ ;  /* 0x000000ff0a0b7290 */ /* 0x000fe2000fffe1ff */
[----:B------:R-:W-:Y:S02]  /*4420*/  @!UP0 UMOV UR4, UR9 ;  /* 0x0000000900048c82 */ /* 0x000fe40008000000 */
[----:B------:R-:W-:Y:S02]  /*4430*/  @!UP0 USHF.R.U32.HI UR4, URZ, UR23, UR4 ;  /* 0x00000017ff048299 */ /* 0x000fe40008011604 */
[----:B------:R-:W-:Y:S02]  /*4440*/  UIMAD UR8, UR42, UR11, UR6 ;  /* 0x0000000b2a0872a4 */ /* 0x000fe4000f8e0206 */
[----:B------:R-:W-:Y:S04]  /*4450*/  @!UP0 USEL UR4, UR5, UR4, !UP4 ;  /* 0x0000000405048287 */ /* 0x000fe8000e000000 */
[----:B------:R-:W-:Y:S02]  /*4460*/  @!UP0 UIMAD UR8, UR7, UR8, UR4 ;  /* 0x00000008070882a4 */ /* 0x000fe4000f8e0204 */
[----:B------:R-:W-:Y:S02]  /*4470*/  @!UP0 UIADD3 UR9, UPT, UPT, UR10, -UR4, URZ ;  /* 0x800000040a098290 */ /* 0x000fe4000fffe0ff */
[----:B------:R-:W-:Y:S02]  /*4480*/  UIADD3 UR4, UPT, UPT, -UR5, URZ, URZ ;  /* 0x000000ff05047290 */ /* 0x000fe4000fffe1ff */
[----:B------:R-:W-:Y:S02]  /*4490*/  UIADD3 UR7, UPT, UPT, -UR6, URZ, URZ ;  /* 0x000000ff06077290 */ /* 0x000fe4000fffe1ff */
[----:B------:R-:W-:Y:S02]  /*44a0*/  @!UP0 UIMAD UR6, UR9, UR42, UR5 ;  /* 0x0000002a090682a4 */ /* 0x000fe4000f8e0205 */
[----:B------:R-:W-:Y:S02]  /*44b0*/  UIMAD UR14, UR15, UR4, UR14 ;  /* 0x000000040f0e72a4 */ /* 0x000fe4000f8e020e */
[----:B------:R-:W-:Y:S01]  /*44c0*/  UIMAD UR13, UR30, UR7, UR13 ;  /* 0x000000071e0d72a4 */ /* 0x000fe2000f8e020d */
[----:B------:R-:W-:Y:S02]  /*44d0*/  @!UP0 UMOV UR5, UR8 ;  /* 0x0000000800058c82 */ /* 0x000fe40008000000 */
[----:B------:R-:W-:Y:S02]  /*44e0*/  UIMAD UR14, UR5, UR15, UR14 ;  /* 0x0000000f050e72a4 */ /* 0x000fe4000f8e020e */
[----:B------:R-:W-:Y:S11]  /*44f0*/  UIMAD UR13, UR6, UR30, UR13 ;  /* 0x0000001e060d72a4 */ /* 0x000ff6000f8e020d */
[----:B------:R-:W-:Y:S01]  /*4500*/  @!UPT UIADD3 URZ, UPT, UPT, URZ, URZ, URZ ;  /* 0x000000fffffff290 */ /* 0x000fe2000fffe0ff */
.L_x_77:
[----:B------:R-:W4:Y:S01]  /*4510*/  @!UP2 LDCU.128 UR8, c[0x0][0xb10] ;  /* 0x00016200ff08a7ac */ /* 0x000f220008000c00 */
[C---:B---3--:R-:W-:Y:S02]  /*4520*/  ISETP.NE.U32.AND P1, PT, R4.reuse, RZ, PT ;  /* 0x000000ff0400720c */ /* 0x048fe40003f25070 */
[----:B------:R-:W-:Y:S02]  /*4530*/  ISETP.NE.U32.AND P0, PT, R4, RZ, PT ;  /* 0x000000ff0400720c */ /* 0x000fe40003f05070 */
[C---:B------:R-:W-:Y:S02]  /*4540*/  ISETP.NE.AND.EX P1, PT, R5.reuse, RZ, PT, P1 ;  /* 0x000000ff0500720c */ /* 0x040fe40003f25310 */
[----:B------:R-:W-:Y:S01]  /*4550*/  ISETP.NE.AND.EX P0, PT, R5, RZ, PT, P0 ;  /* 0x000000ff0500720c */ /* 0x000fe20003f05300 */
[----:B------:R-:W3:Y:S01]  /*4560*/  @!UP2 LDCU UR5, c[0x0][0xb0c] ;  /* 0x00016180ff05a7ac */ /* 0x000ee20008000800 */
[----:B------:R-:W-:Y:S01]  /*4570*/  SHF.L.U32 R9, R15, 0x1f, RZ ;  /* 0x0000001f0f097819 */ /* 0x000fe200000006ff */
[----:B------:R-:W-:Y:S02]  /*4580*/  USHF.L.U32 UR19, UR16, 0x6, URZ ;  /* 0x0000000610137899 */ /* 0x000fe400080006ff */
[----:B------:R-:W-:Y:S02]  /*4590*/  USHF.L.U32 UR18, UR20, 0x7, URZ ;  /* 0x0000000714127899 */ /* 0x000fe400080006ff */
[----:B----4-:R-:W-:Y:S07]  /*45a0*/  UIMAD.WIDE.U32 UR6, UR14, UR8, URZ ;  /* 0x000000080e0672a5 */ /* 0x010fee000f8e00ff */
[----:B------:R-:W-:Y:S01]  /*45b0*/  @!UP2 UMOV UR4, UR7 ;  /* 0x000000070004ac82 */ /* 0x000fe20008000000 */
[----:B---3--:R-:W-:Y:S02]  /*45c0*/  @!UP2 UISETP.NE.AND UP0, UPT, UR5, 0x1, UPT ;  /* 0x000000010500a88c */ /* 0x008fe4000bf05270 */
[----:B------:R-:W-:Y:S02]  /*45d0*/  @!UP2 USHF.R.U32.HI UR4, URZ, UR9, UR4 ;  /* 0x00000009ff04a299 */ /* 0x000fe40008011604 */
[----:B------:R-:W-:Y:S02]  /*45e0*/  UIMAD.WIDE.U32 UR6, UR13, UR11, URZ ;  /* 0x0000000b0d0672a5 */ /* 0x000fe4000f8e00ff */
[----:B------:R-:W-:Y:S02]  /*45f0*/  @!UP2 USEL UR8, UR14, UR4, !UP0 ;  /* 0x000000040e08a287 */ /* 0x000fe4000c000000 */
[----:B------:R-:W-:Y:S03]  /*4600*/  @!UP2 UISETP.NE.AND UP0, UPT, UR10, 0x1, UPT ;  /* 0x000000010a00a88c */ /* 0x000fe6000bf05270 */
[----:B------:R-:W-:Y:S02]  /*4610*/  @!UP2 UMOV UR6, UR7 ;  /* 0x000000070006ac82 */ /* 0x000fe40008000000 */
[----:B------:R-:W3:Y:S02]  /*4620*/  @!UP2 LDCU UR4, c[0x0][0xb20] ;  /* 0x00016400ff04a7ac */ /* 0x000ee40008000800 */
[----:B---3--:R-:W-:Y:S04]  /*4630*/  @!UP2 USHF.R.U32.HI UR6, URZ, UR4, UR6 ;  /* 0x00000004ff06a299 */ /* 0x008fe80008011606 */
[----:B------:R-:W-:Y:S04]  /*4640*/  @!UP2 USEL UR6, UR13, UR6, !UP0 ;  /* 0x000000060d06a287 */ /* 0x000fe8000c000000 */
[----:B------:R-:W-:Y:S02]  /*4650*/  @!UP2 UIADD3 UR4, UPT, UPT, -UR8, UR6, URZ ;  /* 0x000000060804a290 */ /* 0x000fe4000fffe1ff */
[----:B------:R-:W-:Y:S02]  /*4660*/  @!UP2 UIADD3 UR6, UPT, UPT, UR8, -UR6, URZ ;  /* 0x800000060806a290 */ /* 0x000fe4000fffe0ff */
[----:B------:R-:W-:Y:S02]  /*4670*/  @!UP2 UIMAD UR14, UR4, UR5, UR14 ;  /* 0x00000005040ea2a4 */ /* 0x000fe4000f8e020e */
[----:B------:R-:W-:Y:S01]  /*4680*/  @!UP2 UIMAD UR13, UR6, UR10, UR13 ;  /* 0x0000000a060da2a4 */ /* 0x000fe2000f8e020d */
[----:B------:R-:W-:Y:S11]  /*4690*/  BRA.U UP3, `(.L_x_78) ;  /* 0x0000000103107547 */ /* 0x000ff6000b800000 */
[----:B--2---:R-:W-:Y:S04]  /*46a0*/  MOV R0, UR38 ;  /* 0x0000002600007c02 */ /* 0x004fe80008000f00 */
[----:B------:R-:W-:Y:S04]  /*46b0*/  SHF.L.U32 R11, R0, 0x1f, RZ ;  /* 0x0000001f000b7819 */ /* 0x000fe800000006ff */
[----:B------:R-:W2:Y:S02]  /*46c0*/  SYNCS.PHASECHK.TRANS64.TRYWAIT P2, [UR21+0x78], R11 ;  /* 0x0000780bff0075a7 */ /* 0x000ea40008041115 */
[----:B--2---:R-:W-:Y:S05]  /*46d0*/  @!P2 BRA `(.L_x_79) ;  /* 0x000000380048a947 */ /* 0x004fea0003800000 */
.L_x_78:
[----:B------:R-:W-:Y:S05]  /*46e0*/  @!P1 BRA `(.L_x_80) ;  /* 0x0000000000309947 */ /* 0x000fea0003800000 */
[----:B------:R-:W-:Y:S01]  /*46f0*/  ISETP.NE.U32.AND P1, PT, R2, RZ, PT ;  /* 0x000000ff0200720c */ /* 0x000fe20003f25070 */
[----:B------:R-:W3:Y:S01]  /*4700*/  LDCU.64 UR4, c[0x0][0x358] ;  /* 0x00006b00ff0477ac */ /* 0x000ee20008000a00 */
[----:B------:R-:W-:Y:S02]  /*4710*/  IMAD.MOV.U32 R84, RZ, RZ, 0x1 ;  /* 0x00000001ff547424 */ /* 0x000fe400078e00ff */
[----:B------:R-:W-:Y:S11]  /*4720*/  ISETP.NE.AND.EX P1, PT, R3, RZ, PT, P1 ;  /* 0x000000ff0300720c */ /* 0x000ff60003f25310 */
[----:B------:R-:W-:Y:S02]  /*4730*/  @!UPT UIADD3 URZ, UPT, UPT, URZ, URZ, URZ ;  /* 0x000000fffffff290 */ /* 0x000fe4000fffe0ff */
[----:B--2---:R-:W2:Y:S01]  /*4740*/  @P1 LDC.64 R10, c[0x0][0x888] ;  /* 0x00022200ff0a1b82 */ /* 0x004ea20000000a00 */
[----:B------:R-:W-:Y:S04]  /*4750*/  @P1 IMAD R0, R4, UR36, RZ ;  /* 0x0000002404001c24 */ /* 0x000fe8000f8e02ff */
[----:B--2---:R-:W-:Y:S04]  /*4760*/  @P1 IMAD.WIDE R10, R0, 0x4, R10 ;  /* 0x00000004000a1825 */ /* 0x004fe800078e020a */
[----:B------:R-:W-:Y:S01]  /*4770*/  HFMA2 R0, -RZ, RZ, 0, 5.9604644775390625e-08 ;  /* 0x00000001ff007431 */ /* 0x000fe200000001ff */
[----:B---3-5:R3:W5:Y:S04]  /*4780*/  @P1 LDG.E R41, desc[UR4][R10.64] ;  /* 0x000000040a291981 */ /* 0x028768000c1e1900 */
[----:B------:R-:W-:Y:S01]  /*4790*/  @!P1 PRMT R84, R0, 0x7610, R84 ;  /* 0x0000761000549816 */ /* 0x000fe20000000054 */
[----:B---3--:R-:W4:Y:S06]  /*47a0*/  @!P1 LDC R41, c[0x0][0x880] ;  /* 0x00022000ff299b82 */ /* 0x008f2c0000000800 */
.L_x_80:
[----:B----45:R-:W-:Y:S01]  /*47b0*/  @!P0 FSETP.EQ.AND P1, PT, R41, RZ, PT ;  /* 0x000000ff2900820b */ /* 0x030fe20003f22000 */
[----:B------:R-:W-:Y:S01]  /*47c0*/  @!UPT UIADD3 URZ, UPT, UPT, URZ, URZ, URZ ;  /* 0x000000fffffff290 */ /* 0x000fe2000fffe0ff */
[----:B------:R-:W-:Y:S11]  /*47d0*/  @!P0 BRA `(.L_x_81) ;  /* 0x0000000000188947 */ /* 0x000ff60003800000 */
[----:B------:R-:W-:Y:S02]  /*47e0*/  LOP3.LUT P0, RZ, R84, 0xff, RZ, 0xc0, !PT ;  /* 0x000000ff54ff7812 */ /* 0x000fe4000780c0ff */
[----:B------:R-:W-:Y:S04]  /*47f0*/  ISETP.NE.U32.AND P1, PT, R2, RZ, PT ;  /* 0x000000ff0200720c */ /* 0x000fe80003f25070 */
[----:B------:R-:W-:Y:S04]  /*4800*/  ISETP.NE.AND.EX P1, PT, R3, RZ, PT, P1 ;  /* 0x000000ff0300720c */ /* 0x000fe80003f25310 */
[----:B------:R-:W-:Y:S03]  /*4810*/  PLOP3.LUT P1, PT, P1, PT, PT, 0x8, 0x80 ;  /* 0x000000000080781c */ /* 0x000fe60000f2e170 */
[----:B------:R-:W-:Y:S11]  /*4820*/  @P0 FSETP.EQ.AND P1, PT, R41, RZ, PT ;  /* 0x000000ff2900020b */ /* 0x000ff60003f22000 */
[----:B------:R-:W-:Y:S02]  /*4830*/  @!UPT UIADD3 URZ, UPT, UPT, URZ, URZ, URZ ;  /* 0x000000fffffff290 */ /* 0x000fe4000fffe0ff */
.L_x_81:
[----:B------:R-:W3:Y:S01]  /*4840*/  SYNCS.PHASECHK.TRANS64.TRYWAIT P2, [UR21+0x60], R9 ;  /* 0x00006009ff0075a7 */ /* 0x000ee20008041115 */
[----:B------:R-:W-:Y:S04]  /*4850*/  ELECT P0, URZ, PT ;  /* 0x0000000000ff782f */ /* 0x000fe80003800000 */
[----:B------:R-:W-:Y:S11]  /*4860*/  PLOP3.LUT P1, PT, P1, P0, PT, 0xf2, 0x2f ;  /* 0x00000000002f781c */ /* 0x000ff60000f21e72 */
[----:B------:R-:W-:Y:S02]  /*4870*/  @!UPT UIADD3 URZ, UPT, UPT, URZ, URZ, URZ ;  /* 0x000000fffffff290 */ /* 0x000fe4000fffe0ff */
[----:B------:R-:W-:Y:S05]  /*4880*/  @!P1 IADD3 R8, P0, PT, R16, 0x580, RZ ;  /* 0x0000058010089810 */ /* 0x000fea0007f1e0ff */
[----:B------:R-:W-:Y:S01]  /*4890*/  @!P1 IMAD.X R6, RZ, RZ, R17, P0 ;  /* 0x000000ffff069224 */ /* 0x000fe200000e0611 */
[----:B---3--:R-:W-:Y:S07]  /*48a0*/  @!P2 BRA `(.L_x_82) ;  /* 0x0000003400eca947 */ /* 0x008fee0003800000 */
.L_x_145:
[----:B------:R-:W-:Y:S01]  /*48b0*/  @!P1 R2UR UR5, R8 ;  /* 0x00000000080592ca */ /* 0x000fe200000e0000 */
[----:B------:R-:W-:Y:S01]  /*48c0*/  VOTEU.ALL UP0, P1 ;  /* 0x0000000000ff7886 */ /* 0x000fe20000800000 */
[----:B------:R-:W-:Y:S01]  /*48d0*/  @!P1 R2UR UR4, R6 ;  /* 0x00000000060492ca */ /* 0x000fe200000e0000 */
[----:B--2---:R-:W-:Y:S01]  /*48e0*/  @!P1 IMAD.MOV.U32 R0, RZ, RZ, 0x1000 ;  /* 0x00001000ff009424 */ /* 0x004fe200078e00ff */
[----:B------:R-:W-:Y:S01]  /*48f0*/  UMOV UR6, 0x0 ;  /* 0x0000000000067882 */ /* 0x000fe20000000000 */
[----:B------:R-:W-:Y:S01]  /*4900*/  UMOV UR7, 0x10000000 ;  /* 0x1000000000077882 */ /* 0x000fe20000000000 */
[----:B------:R-:W-:Y:S01]  /*4910*/  @!UP0 UIADD3 UR16, UPT, UPT, UR21, 0x200, URZ ;  /* 0x0000020015108890 */ /* 0x000fe2000fffe0ff */
[----:B------:R-:W-:Y:S01]  /*4920*/  VIADD R14, R14, 0x1 ;  /* 0x000000010e0e7836 */ /* 0x000fe20000000000 */
[----:B------:R-:W-:Y:S01]  /*4930*/  VOTEU.ALL UP0, P1 ;  /* 0x0000000000ff7886 */ /* 0x000fe20000800000 */
[----:B------:R-:W-:Y:S04]  /*4940*/  UMOV UR20, UR36 ;  /* 0x0000002400147c82 */ /* 0x000fe80008000000 */
[----:B------:R-:W-:Y:S02]  /*4950*/  IMAD.U32 R10, RZ, RZ, UR5 ;  /* 0x00000005ff0a7e24 */ /* 0x000fe4000f8e00ff */
[----:B------:R-:W-:Y:S03]  /*4960*/  IMAD.U32 R11, RZ, RZ, UR4 ;  /* 0x00000004ff0b7e24 */ /* 0x000fe6000f8e00ff */
[----:B------:R-:W-:Y:S02]  /*4970*/  @!P1 R2UR UR4, R10 ;  /* 0x000000000a0492ca */ /* 0x000fe400000e0000 */
[----:B------:R-:W-:Y:S11]  /*4980*/  @!P1 R2UR UR5, R11 ;  /* 0x000000000b0592ca */ /* 0x000ff600000e0000 */
[----:B------:R-:W-:Y:S02]  /*4990*/  @!UPT UIADD3 URZ, UPT, UPT, URZ, URZ, URZ ;  /* 0x000000fffffff290 */ /* 0x000fe4000fffe0ff */
[----:B------:R2:W-:Y:S01]  /*49a0*/  @!UP0 UTMALDG.3D [UR16], [UR4], desc[UR6] ;  /* 0x00000610040085b4 */ /* 0x0005e20008011000 */
[----:B------:R2:W-:Y:S01]  /*49b0*/  @!P1 SYNCS.ARRIVE.TRANS64.RED.A0TR RZ, [UR21+0x50], R0 ;  /* 0x00005000ffff99a7 */ /* 0x0005e20008300415 */
[----:B------:R-:W-:Y:S01]  /*49c0*/  SYNCS.ARRIVE.TRANS64.RED.A1T0 RZ, [UR34], RZ ;  /* 0x000000ffffff79a7 */ /* 0x000fe20008100422 */
[----:B------:R-:W3:Y:S02]  /*49d0*/  SYNCS.PHASECHK.TRANS64.TRYWAIT P0, [UR21+0x68], R9 ;  /* 0x00006809ff0075a7 */ /* 0x000ee40008001115 */
[----:B--23--:R-:W-:Y:S05]  /*49e0*/  @!P0 BRA `(.L_x_83) ;  /* 0x0000003400b48947 */ /* 0x00cfea0003800000 */
.L_x_147:
[----:B------:R-:W-:Y:S01]  /*49f0*/  @!P1 IADD3 R6, P0, PT, R16, 0x580, RZ ;  /* 0x0000058010069810 */ /* 0x000fe20007f1e0ff */
[----:B------:R-:W-:Y:S01]  /*4a00*/  VOTEU.ALL UP0, P1 ;  /* 0x0000000000ff7886 */ /* 0x000fe20000800000 */
[----:B------:R-:W-:Y:S01]  /*4a10*/  UMOV UR6, 0x0 ;  /* 0x0000000000067882 */ /* 0x000fe20000000000 */
[----:B------:R-:W-:Y:S01]  /*4a20*/  UMOV UR7, 0x10000000 ;  /* 0x1000000000077882 */ /* 0x000fe20000000000 */
[----:B------:R-:W-:Y:S01]  /*4a30*/  @!P1 R2UR UR5, R6 ;  /* 0x00000000060592ca */ /* 0x000fe200000e0000 */
[----:B--2---:R-:W-:Y:S01]  /*4a40*/  @!P1 IMAD.X R0, RZ, RZ, R17, P0 ;  /* 0x000000ffff009224 */ /* 0x004fe200000e0611 */
[----:B------:R-:W-:Y:S01]  /*4a50*/  @!UP0 UIADD3 UR10, UPT, UPT, UR18, 0x40, URZ ;  /* 0x00000040120a8890 */ /* 0x000fe2000fffe0ff */
[----:B------:R-:W-:Y:S01]  /*4a60*/  ISETP.NE.AND P0, PT, R14, 0x2, PT ;  /* 0x000000020e00780c */ /* 0x000fe20003f05270 */
[----:B------:R-:W-:Y:S01]  /*4a70*/  @!UP0 UIADD3 UR8, UPT, UPT, UR21, 0x1200, URZ ;  /* 0x0000120015088890 */ /* 0x000fe2000fffe0ff */
[----:B------:R-:W-:Y:S01]  /*4a80*/  LOP3.LUT R15, R15, 0x1, RZ, 0x3c, !PT ;  /* 0x000000010f0f7812 */ /* 0x000fe200078e3cff */
[----:B------:R-:W-:Y:S01]  /*4a90*/  @!UP0 UIADD3 UR9, UPT, UPT, UR21, 0x58, URZ ;  /* 0x0000005815098890 */ /* 0x000fe2000fffe0ff */
[----:B------:R-:W-:Y:S01]  /*4aa0*/  @!P1 R2UR UR4, R0 ;  /* 0x00000000000492ca */ /* 0x000fe200000e0000 */
[----:B------:R-:W-:Y:S01]  /*4ab0*/  VOTEU.ALL UP0, P1 ;  /* 0x0000000000ff7886 */ /* 0x000fe20000800000 */
[----:B------:R-:W-:Y:S01]  /*4ac0*/  UMOV UR11, UR19 ;  /* 0x00000013000b7c82 */ /* 0x000fe20008000000 */
[----:B------:R-:W-:Y:S01]  /*4ad0*/  UMOV UR12, UR36 ;  /* 0x00000024000c7c82 */ /* 0x000fe20008000000 */
[----:B------:R-:W-:Y:S01]  /*4ae0*/  SEL R0, RZ, 0x1, P0 ;  /* 0x00000001ff007807 */ /* 0x000fe20000000000 */
[----:B------:R-:W-:Y:S01]  /*4af0*/  UIADD3 UR20, UPT, UPT, UR13, UR59, URZ ;  /* 0x0000003b0d147290 */ /* 0x000fe2000fffe0ff */
[----:B------:R-:W-:Y:S01]  /*4b00*/  IMAD.U32 R8, RZ, RZ, UR5 ;  /* 0x00000005ff087e24 */ /* 0x000fe2000f8e00ff */
[----:B------:R-:W-:Y:S01]  /*4b10*/  SEL R14, R14, RZ, P0 ;  /* 0x000000ff0e0e7207 */ /* 0x000fe20000000000 */
[----:B------:R-:W-:Y:S01]  /*4b20*/  UIADD3 UR16, UPT, UPT, UR14, UR62, URZ ;  /* 0x0000003e0e107290 */ /* 0x000fe2000fffe0ff */
[----:B------:R-:W-:Y:S01]  /*4b30*/  LOP3.LUT R13, R13, R0, RZ, 0x3c, !PT ;  /* 0x000000000d0d7212 */ /* 0x000fe200078e3cff */
[----:B------:R-:W-:Y:S01]  /*4b40*/  UPLOP3.LUT UP3, UPT, UPT, UPT, UPT, 0x80, 0x8 ;  /* 0x000000000008789c */ /* 0x000fe20003f6f070 */
[----:B------:R-:W-:Y:S02]  /*4b50*/  UMOV UR36, UR26 ;  /* 0x0000001a00247c82 */ /* 0x000fe40008000000 */
[----:B------:R-:W-:Y:S01]  /*4b60*/  IMAD.U32 R9, RZ, RZ, UR4 ;  /* 0x00000004ff097e24 */ /* 0x000fe2000f8e00ff */
[----:B------:R-:W-:Y:S04]  /*4b70*/  @!P1 R2UR UR4, R8 ;  /* 0x00000000080492ca */ /* 0x000fe800000e0000 */
[----:B------:R-:W-:Y:S11]  /*4b80*/  @!P1 R2UR UR5, R9 ;  /* 0x00000000090592ca */ /* 0x000ff600000e0000 */
[----:B------:R-:W-:Y:S02]  /*4b90*/  @!UPT UIADD3 URZ, UPT, UPT, URZ, URZ, URZ ;  /* 0x000000fffffff290 */ /* 0x000fe4000fffe0ff */
[----:B------:R2:W-:Y:S01]  /*4ba0*/  @!UP0 UTMALDG.3D [UR8], [UR4], desc[UR6] ;  /* 0x00000608040085b4 */ /* 0x0005e20008011000 */
[----:B------:R2:W-:Y:S01]  /*4bb0*/  @!P1 SYNCS.ARRIVE.TRANS64.RED.A0TR RZ, [UR21+0x58], R7 ;  /* 0x00005807ffff99a7 */ /* 0x0005e20008300415 */
[----:B------:R-:W-:Y:S01]  /*4bc0*/  SYNCS.ARRIVE.TRANS64.RED.A1T0 RZ, [UR33], RZ ;  /* 0x000000ffffff79a7 */ /* 0x000fe20008100421 */
[----:B------:R-:W-:Y:S05]  /*4bd0*/  BRA.U UP1, `(.L_x_84) ;  /* 0xfffffff5012c7547 */ /* 0x000fea000b83ffff */
[----:B------:R-:W-:-:S04]  /*4be0*/  SHF.L.U32 R3, R15, 0x1f, RZ ;  /* 0x0000001f0f037819 */ /* 0x000fc800000006ff */
[----:B------:R-:W3:Y:S02]  /*4bf0*/  SYNCS.PHASECHK.TRANS64.TRYWAIT P0, [UR21+0x60], R3 ;  /* 0x00006003ff0075a7 */ /* 0x000ee40008001115 */
[----:B---3--:R-:W-:Y:S05]  /*4c00*/  @!P0 BRA `(.L_x_85) ;  /* 0x0000003400448947 */ /* 0x008fea0003800000 */
.L_x_149:
[----:B---3--:R-:W-:-:S07]  /*4c10*/  MOV R0, UR21 ;  /* 0x0000001500007c02 */ /* 0x008fce0008000f00 */
.L_x_86:
[----:B---3--:R-:W-:-:S04]  /*4c20*/  SHF.L.U32 R3, R15, 0x1f, RZ ;  /* 0x0000001f0f037819 */ /* 0x008fc800000006ff */
[----:B------:R3:W4:Y:S03]  /*4c30*/  SYNCS.PHASECHK.TRANS64.TRYWAIT P0, [R0+URZ+0x68], R3 ;  /* 0x00006803000075a7 */ /* 0x00072600080011ff */
[----:B----4-:R-:W-:Y:S05]  /*4c40*/  @!P0 NANOSLEEP.SYNCS 0x989680 ;  /* 0x009896800000895d */ /* 0x010fea0003900000 */
[----:B------:R-:W4:Y:S02]  /*4c50*/  @!P0 SYNCS.PHASECHK.TRANS64 P0, [R0+URZ+0x68], R3 ;  /* 0x00006803000085a7 */ /* 0x000f2400080010ff */
[----:B-12-4-:R-:W-:Y:S05]  /*4c60*/  @P0 EXIT ;  /* 0x000000000000094d */ /* 0x016fea0003800000 */
[----:B------:R-:W-:Y:S05]  /*4c70*/  BRA `(.L_x_86) ;  /* 0xfffffffc00e87947 */ /* 0x000fea000383ffff */
.L_x_75:
[----:B------:R-:W-:-:S06]  /*4c80*/  UISETP.GE.AND UP0, UPT, UR17, 0x4, UPT ;  /* 0x000000041100788c */ /* 0x000fcc000bf06270 */
[----:B------:R-:W-:-:S13]  /*4c90*/  PLOP3.LUT P0, PT, PT, PT, UP0, 0x80, 0x8 ;  /* 0x000000000008781c */ /* 0x000fda0003f0f008 */
[----:B------:R-:W-:Y:S05]  /*4ca0*/  @!P0 EXIT ;  /* 0x000000000000894d */ /* 0x000fea0003800000 */
[----:B------:R-:W1:Y:S08]  /*4cb0*/  S2UR UR4, SR_CgaCtaId ;  /* 0x00000000000479c3 */ /* 0x000e700000008800 */
[----:B------:R-:W-:Y:S01]  /*4cc0*/  BAR.SYNC.DEFER_BLOCKING 0x6, 0xa0 ;  /* 0x0182800000007b1d */ /* 0x000fe20000010000 */
[C---:B------:R-:W-:Y:S01]  /*4cd0*/  IMAD.SHL.U32 R7, R93.reuse, 0x40, RZ ;  /* 0x000000405d077824 */ /* 0x040fe200078e00ff */
[C---:B------:R-:W-:Y:S01]  /*4ce0*/  LOP3.LUT R95, R93.reuse, 0x60, RZ, 0xc0, !PT ;  /* 0x000000605d5f7812 */ /* 0x040fe200078ec0ff */
[----:B------:R-:W-:-:S02]  /*4cf0*/  IMAD.SHL.U32 R4, R93, 0x20, RZ ;  /* 0x000000205d047824 */ /* 0x000fc400078e00ff */
[----:B------:R-:W-:Y:S02]  /*4d00*/  HFMA2 R36, -RZ, RZ, 0, 0 ;  /* 0x00000000ff247431 */ /* 0x000fe400000001ff */
[----:B------:R-:W-:Y:S01]  /*4d10*/  IMAD.SHL.U32 R6, R93, 0x2, RZ ;  /* 0x000000025d067824 */ /* 0x000fe200078e00ff */
[----:B------:R-:W-:Y:S01]  /*4d20*/  UMOV UR44, 0x400 ;  /* 0x00000400002c7882 */ /* 0x000fe20000000000 */
[----:B------:R-:W2:Y:S01]  /*4d30*/  LDC.64 R82, c[0x0][0x8b0] ;  /* 0x00022c00ff527b82 */ /* 0x000ea20000000a00 */
[----:B------:R-:W-:Y:S01]  /*4d40*/  LOP3.LUT R5, R7, 0x180, RZ, 0xc0, !PT ;  /* 0x0000018007057812 */ /* 0x000fe200078ec0ff */
[----:B------:R-:W-:Y:S01]  /*4d50*/  IMAD.U32 R37, R93, 0x10000, RZ ;  /* 0x000100005d257824 */ /* 0x000fe200078e00ff */
[----:B------:R-:W-:Y:S01]  /*4d60*/  LOP3.LUT R4, R4, 0xc00, RZ, 0xc0, !PT ;  /* 0x00000c0004047812 */ /* 0x000fe200078ec0ff */
[----:B------:R-:W-:Y:S01]  /*4d70*/  IMAD.MOV.U32 R92, RZ, RZ, RZ ;  /* 0x000000ffff5c7224 */ /* 0x000fe200078e00ff */
[----:B------:R-:W-:Y:S01]  /*4d80*/  LOP3.LUT R6, R5, 0x20, R6, 0xf8, !PT ;  /* 0x0000002005067812 */ /* 0x000fe200078ef806 */
[----:B------:R-:W-:Y:S01]  /*4d90*/  IMAD.SHL.U32 R5, R93, 0x8, RZ ;  /* 0x000000085d057824 */ /* 0x000fe200078e00ff */
[----:B------:R-:W-:Y:S01]  /*4da0*/  LOP3.LUT R4, R4, 0x40, R7, 0xf8, !PT ;  /* 0x0000004004047812 */ /* 0x000fe200078ef807 */
[----:B------:R-:W3:Y:S01]  /*4db0*/  LDC.64 R80, c[0x0][0x8a8] ;  /* 0x00022a00ff507b82 */ /* 0x000ee20000000a00 */
[----:B------:R-:W-:Y:S01]  /*4dc0*/  LOP3.LUT R37, R37, 0x600000, RZ, 0xc0, !PT ;  /* 0x0060000025257812 */ /* 0x000fe200078ec0ff */
[----:B------:R-:W-:Y:S01]  /*4dd0*/  IMAD.MOV.U32 R87, RZ, RZ, RZ ;  /* 0x000000ffff577224 */ /* 0x000fe200078e00ff */
[----:B------:R-:W-:-:S02]  /*4de0*/  LOP3.LUT R5, R6, 0x30, R5, 0x78, !PT ;  /* 0x0000003006057812 */ /* 0x000fc400078e7805 */
[----:B------:R-:W-:Y:S02]  /*4df0*/  CS2R R90, SRZ ;  /* 0x00000000005a7805 */ /* 0x000fe4000001ff00 */
[----:B------:R-:W-:Y:S01]  /*4e00*/  LOP3.LUT R4, R4, 0x200, R7, 0xf8, !PT ;  /* 0x0000020004047812 */ /* 0x000fe200078ef807 */
[----:B------:R-:W-:Y:S01]  /*4e10*/  IMAD.MOV.U32 R89, RZ, RZ, RZ ;  /* 0x000000ffff597224 */ /* 0x000fe200078e00ff */
[----:B------:R-:W-:Y:S01]  /*4e20*/  LOP3.LUT R93, R93, 0x2, RZ, 0xc0, !PT ;  /* 0x000000025d5d7812 */ /* 0x000fe200078ec0ff */
[----:B-1----:R-:W-:Y:S01]  /*4e30*/  ULEA UR44, UR4, UR44, 0x18 ;  /* 0x0000002c042c7291 */ /* 0x002fe2000f8ec0ff */
[----:B------:R-:W-:Y:S01]  /*4e40*/  LOP3.LUT R71, R4, R5, RZ, 0xfc, !PT ;  /* 0x0000000504477212 */ /* 0x000fe200078efcff */
[----:B------:R-:W1:Y:S01]  /*4e50*/  LDCU UR57, c[0x0][0x370] ;  /* 0x00006e00ff3977ac */ /* 0x000e620008000800 */
[----:B------:R-:W-:Y:S01]  /*4e60*/  IADD3 R88, PT, PT, -R93, RZ, RZ ;  /* 0x000000ff5d587210 */ /* 0x000fe20007ffe1ff */
[----:B------:R-:W-:Y:S01]  /*4e70*/  UIADD3 UR4, UPT, UPT, UR44, 0x2200, URZ ;  /* 0x000022002c047890 */ /* 0x000fe2000fffe0ff */
[----:B------:R-:W4:Y:S04]  /*4e80*/  LDCU UR43, c[0x0][0xb0c] ;  /* 0x00016180ff2b77ac */ /* 0x000f280008000800 */
[----:B------:R-:W1:Y:S01]  /*4e90*/  LDS R0, [UR44+0x130] ;  /* 0x0001302cff007984 */ /* 0x000e620008000800 */
[----:B------:R-:W-:Y:S01]  /*4ea0*/  IMAD.U32 R94, RZ, RZ, UR4 ;  /* 0x00000004ff5e7e24 */ /* 0x000fe2000f8e00ff */
[----:B------:R-:W1:Y:S01]  /*4eb0*/  LDCU UR39, c[0x0][0xb30] ;  /* 0x00016600ff2777ac */ /* 0x000e620008000800 */
[----:B------:R-:W1:Y:S01]  /*4ec0*/  LDCU.64 UR46, c[0x0][0x888] ;  /* 0x00011100ff2e77ac */ /* 0x000e620008000a00 */
[----:B------:R-:W1:Y:S01]  /*4ed0*/  LDCU.64 UR40, c[0x0][0xb28] ;  /* 0x00016500ff2877ac */ /* 0x000e620008000a00 */
[----:B------:R-:W1:Y:S01]  /*4ee0*/  LDCU.64 UR60, c[0x0][0x890] ;  /* 0x00011200ff3c77ac */ /* 0x000e620008000a00 */
[----:B------:R-:W1:Y:S01]  /*4ef0*/  LDCU.128 UR52, c[0x0][0xb10] ;  /* 0x00016200ff3477ac */ /* 0x000e620008000c00 */
[----:B------:R-:W1:Y:S01]  /*4f00*/  LDCU UR56, c[0x0][0x374] ;  /* 0x00006e80ff3877ac */ /* 0x000e620008000800 */
[----:B------:R-:W-:Y:S01]  /*4f10*/  UIADD3 UR63, UPT, UPT, UR44, 0x200, URZ ;  /* 0x000002002c3f7890 */ /* 0x000fe2000fffe0ff */
[----:B-1234-:R-:W-:-:S11]  /*4f20*/  IMAD.IADD R37, R0, 0x1, R37 ;  /* 0x0000000100257824 */ /* 0x01efd600078e0225 */
.L_x_112:
[----:B------:R-:W-:Y:S02]  /*4f30*/  LEA R3, R87, UR44, 0x3 ;  /* 0x0000002c57037c11 */ /* 0x000fe4000f8e18ff */
[----:B------:R-:W-:Y:S02]  /*4f40*/  SHF.L.U32 R0, R91, 0x1f, RZ ;  /* 0x0000001f5b007819 */ /* 0x000fe400000006ff */
[----:B------:R-:W-:Y:S02]  /*4f50*/  LEA R5, R87, UR44, 0x4 ;  /* 0x0000002c57057c11 */ /* 0x000fe4000f8e20ff */
[----:B-1----:R-:W1:Y:S02]  /*4f60*/  SYNCS.PHASECHK.TRANS64.TRYWAIT P0, [R3+URZ+0x80], R0 ;  /* 0x00008000030075a7 */ /* 0x002e6400080011ff */
[----:B-1----:R-:W-:Y:S05]  /*4f70*/  @!P0 BRA `(.L_x_87) ;  /* 0x0000003000808947 */ /* 0x002fea0003800000 */
.L_x_150:
        /* <DEDUP_REMOVED lines=8> */
[----:B--2---:R-:W-:Y:S11]  /*5000*/  LOP3.LUT P0, RZ, R6, 0x1, RZ, 0xc0, !PT ;  /* 0x0000000106ff7812 */ /* 0x004ff6000780c0ff */
[----:B------:R-:W-:Y:S02]  /*5010*/  @!UPT UIADD3 URZ, UPT, UPT, URZ, URZ, URZ ;  /* 0x000000fffffff290 */ /* 0x000fe4000fffe0ff */
[----:B---3--:R-:W-:Y:S01]  /*5020*/  VOTEU.ANY UP1, P0 ;  /* 0x0000000000ff7886 */ /* 0x008fe20000020100 */
[----:B------:R-:W-:Y:S01]  /*5030*/  PLOP3.LUT P0, PT, PT, PT, UP1, 0x80, 0x8 ;  /* 0x000000000008781c */ /* 0x000fe20003f0f018 */
[----:B------:R-:W-:Y:S11]  /*5040*/  UP2UR UR45, UPR, URZ, 0x2 ;  /* 0x00000002ff2d7883 */ /* 0x000ff60008000000 */
[----:B------:R-:W-:Y:S01]  /*5050*/  @!UPT UIADD3 URZ, UPT, UPT, URZ, URZ, URZ ;  /* 0x000000fffffff290 */ /* 0x000fe2000fffe0ff */
[----:B-1----:R-:W-:Y:S02]  /*5060*/  @P0 SHF.R.U32.HI R0, RZ, 0x10, R5 ;  /* 0x00000010ff000819 */ /* 0x002fe40000011605 */
        /* <DEDUP_REMOVED lines=12> */
[----:B------:R-:W2:Y:S01]  /*5130*/  LDCU UR12, c[0x0][0xb20] ;  /* 0x00016400ff0c77ac */ /* 0x000ea20008000800 */
[----:B------:R-:W-:Y:S02]  /*5140*/  UIMAD.WIDE.U32 UR4, UR56, UR55, URZ ;  /* 0x00000037380472a5 */ /* 0x000fe4000f8e00ff */
[----:B------:R-:W-:Y:S02]  /*5150*/  UIMAD.WIDE.U32 UR6, UR57, UR52, URZ ;  /* 0x00000034390672a5 */ /* 0x000fe4000f8e00ff */
[----:B------:R-:W-:Y:S02]  /*5160*/  UISETP.NE.AND UP0, UPT, UR54, 0x1, UPT ;  /* 0x000000013600788c */ /* 0x000fe4000bf05270 */
[----:B------:R-:W-:Y:S02]  /*5170*/  UIMAD.WIDE.U32 UR8, UR37, UR55, URZ ;  /* 0x00000037250872a5 */ /* 0x000fe4000f8e00ff */
[----:B------:R-:W-:Y:S02]  /*5180*/  UIMAD.WIDE.U32 UR10, UR38, UR52, URZ ;  /* 0x00000034260a72a5 */ /* 0x000fe4000f8e00ff */
[----:B------:R-:W-:Y:S02]  /*5190*/  UISETP.NE.AND UP1, UPT, UR43, 0x1, UPT ;  /* 0x000000012b00788c */ /* 0x000fe4000bf25270 */
[----:B------:R-:W-:Y:S01]  /*51a0*/  UISETP.NE.AND UP2, UPT, UR42, 0x1, UPT ;  /* 0x000000012a00788c */ /* 0x000fe2000bf45270 */
[----:B------:R-:W-:Y:S02]  /*51b0*/  UMOV UR4, UR5 ;  /* 0x0000000500047c82 */ /* 0x000fe40008000000 */
[----:B--2---:R-:W-:Y:S03]  /*51c0*/  USHF.R.U32.HI UR5, URZ, UR12, UR4 ;  /* 0x0000000cff057299 */ /* 0x004fe60008011604 */
[----:B------:R-:W-:Y:S02]  /*51d0*/  UMOV UR4, UR7 ;  /* 0x0000000700047c82 */ /* 0x000fe40008000000 */
[----:B------:R-:W-:Y:S02]  /*51e0*/  USHF.R.U32.HI UR7, URZ, UR53, UR4 ;  /* 0x00000035ff077299 */ /* 0x000fe40008011604 */
[----:B------:R-:W-:Y:S02]  /*51f0*/  USEL UR4, UR56, UR5, !UP0 ;  /* 0x0000000538047287 */ /* 0x000fe4000c000000 */
[----:B------:R-:W-:Y:S01]  /*5200*/  USEL UR7, UR57, UR7, !UP1 ;  /* 0x0000000739077287 */ /* 0x000fe2000c800000 */
[----:B------:R-:W-:Y:S01]  /*5210*/  UMOV UR5, UR9 ;  /* 0x0000000900057c82 */ /* 0x000fe20008000000 */
[----:B------:R-:W-:Y:S02]  /*5220*/  UIMAD.WIDE.U32 UR8, UR4, UR40, URZ ;  /* 0x00000028040872a5 */ /* 0x000fe4000f8e00ff */
[----:B------:R-:W-:Y:S03]  /*5230*/  USHF.R.U32.HI UR6, URZ, UR12, UR5 ;  /* 0x0000000cff067299 */ /* 0x000fe60008011605 */
[----:B------:R-:W-:Y:S01]  /*5240*/  UMOV UR5, UR11 ;  /* 0x0000000b00057c82 */ /* 0x000fe20008000000 */
[----:B------:R-:W-:Y:S02]  /*5250*/  UIMAD.WIDE.U32 UR10, UR7, UR40, URZ ;  /* 0x00000028070a72a5 */ /* 0x000fe4000f8e00ff */
[----:B------:R-:W-:Y:S02]  /*5260*/  USHF.R.U32.HI UR12, URZ, UR53, UR5 ;  /* 0x00000035ff0c7299 */ /* 0x000fe40008011605 */
[----:B------:R-:W-:Y:S01]  /*5270*/  USEL UR6, UR37, UR6, !UP0 ;  /* 0x0000000625067287 */ /* 0x000fe2000c000000 */
[----:B------:R-:W-:Y:S02]  /*5280*/  UMOV UR5, UR9 ;  /* 0x0000000900057c82 */ /* 0x000fe40008000000 */
[----:B------:R-:W-:Y:S01]  /*5290*/  UMOV UR10, UR11 ;  /* 0x0000000b000a7c82 */ /* 0x000fe20008000000 */
[----:B------:R-:W-:Y:S02]  /*52a0*/  @UP2 USHF.R.U32.HI UR4, URZ, UR41, UR5 ;  /* 0x00000029ff042299 */ /* 0x000fe40008011605 */
[----:B------:R-:W-:Y:S02]  /*52b0*/  @UP2 USHF.R.U32.HI UR7, URZ, UR41, UR10 ;  /* 0x00000029ff072299 */ /* 0x000fe4000801160a */
[----:B------:R-:W-:Y:S02]  /*52c0*/  UIMAD UR4, UR42, UR4, URZ ;  /* 0x000000042a0472a4 */ /* 0x000fe4000f8e02ff */
[----:B------:R-:W-:Y:S02]  /*52d0*/  UIMAD.WIDE.U32 UR10, UR6, UR40, URZ ;  /* 0x00000028060a72a5 */ /* 0x000fe4000f8e00ff */
[----:B------:R-:W-:Y:S02]  /*52e0*/  USEL UR5, UR38, UR12, !UP1 ;  /* 0x0000000c26057287 */ /* 0x000fe4000c800000 */
[----:B------:R-:W-:Y:S02]  /*52f0*/  UIMAD UR8, UR42, UR7, URZ ;  /* 0x000000072a0872a4 */ /* 0x000fe4000f8e02ff */
[----:B------:R-:W-:Y:S03]  /*5300*/  UISETP.GE.AND UP0, UPT, UR6, UR4, UPT ;  /* 0x000000040600728c */ /* 0x000fe6000bf06270 */
[----:B------:R-:W-:Y:S01]  /*5310*/  UMOV UR4, UR11 ;  /* 0x0000000b00047c82 */ /* 0x000fe20008000000 */
[----:B------:R-:W-:Y:S02]  /*5320*/  UISETP.GE.OR UP0, UPT, UR5, UR8, UP0 ;  /* 0x000000080500728c */ /* 0x000fe40008706670 */
[----:B------:R-:W-:Y:S02]  /*5330*/  USHF.R.U32.HI UR4, URZ, UR41, UR4 ;  /* 0x00000029ff047299 */ /* 0x000fe40008011604 */
[----:B------:R-:W-:Y:S02]  /*5340*/  UIMAD.WIDE.U32 UR8, UR5, UR40, URZ ;  /* 0x00000028050872a5 */ /* 0x000fe4000f8e00ff */
[----:B------:R-:W-:Y:S02]  /*5350*/  USEL UR11, UR6, UR4, !UP2 ;  /* 0x00000004060b7287 */ /* 0x000fe4000d000000 */
[----:B------:R-:W-:Y:S02]  /*5360*/  UIADD3 UR8, UPT, UPT, -UR5, URZ, URZ ;  /* 0x000000ff05087290 */ /* 0x000fe4000fffe1ff */
[----:B------:R-:W-:Y:S01]  /*5370*/  UIADD3 UR10, UPT, UPT, -UR11, URZ, URZ ;  /* 0x000000ff0b0a7290 */ /* 0x000fe2000fffe1ff */
[----:B------:R-:W-:Y:S01]  /*5380*/  @!UP0 UMOV UR4, UR9 ;  /* 0x0000000900048c82 */ /* 0x000fe20008000000 */
[----:B------:R-:W-:Y:S02]  /*5390*/  UIADD3 UR9, UPT, UPT, -UR6, URZ, URZ ;  /* 0x000000ff06097290 */ /* 0x000fe4000fffe1ff */
[----:B------:R-:W-:Y:S02]  /*53a0*/  @!UP0 USHF.R.U32.HI UR4, URZ, UR41, UR4 ;  /* 0x00000029ff048299 */ /* 0x000fe40008011604 */
[----:B------:R-:W-:Y:S02]  /*53b0*/  UIMAD UR10, UR42, UR10, UR6 ;  /* 0x0000000a2a0a72a4 */ /* 0x000fe4000f8e0206 */
[----:B------:R-:W-:Y:S04]  /*53c0*/  @!UP0 USEL UR4, UR5, UR4, !UP2 ;  /* 0x0000000405048287 */ /* 0x000fe8000d000000 */
[----:B------:R-:W-:Y:S02]  /*53d0*/  @!UP0 UIMAD UR10, UR7, UR10, UR4 ;  /* 0x0000000a070a82a4 */ /* 0x000fe4000f8e0204 */
[----:B------:R-:W-:Y:S02]  /*53e0*/  @!UP0 UIADD3 UR11, UPT, UPT, UR11, -UR4, URZ ;  /* 0x800000040b0b8290 */ /* 0x000fe4000fffe0ff */
[----:B------:R-:W-:Y:S02]  /*53f0*/  UIMAD UR7, UR43, UR8, UR38 ;  /* 0x000000082b0772a4 */ /* 0x000fe4000f8e0226 */
[----:B------:R-:W-:Y:S02]  /*5400*/  @!UP0 UIMAD UR6, UR11, UR42, UR5 ;  /* 0x0000002a0b0682a4 */ /* 0x000fe4000f8e0205 */
[----:B------:R-:W-:Y:S01]  /*5410*/  UIMAD UR4, UR54, UR9, UR37 ;  /* 0x00000009360472a4 */ /* 0x000fe2000f8e0225 */
[----:B------:R-:W-:Y:S02]  /*5420*/  @!UP0 UMOV UR5, UR10 ;  /* 0x0000000a00058c82 */ /* 0x000fe40008000000 */
[----:B------:R-:W-:Y:S02]  /*5430*/  UIMAD UR38, UR5, UR43, UR7 ;  /* 0x0000002b052672a4 */ /* 0x000fe4000f8e0207 */
[----:B------:R-:W-:Y:S11]  /*5440*/  UIMAD UR37, UR6, UR54, UR4 ;  /* 0x00000036062572a4 */ /* 0x000ff6000f8e0204 */
[----:B------:R-:W-:Y:S01]  /*5450*/  @!UPT UIADD3 URZ, UPT, UPT, URZ, URZ, URZ ;  /* 0x000000fffffff290 */ /* 0x000fe2000fffe0ff */
.L_x_88:
[----:B------:R-:W-:Y:S01]  /*5460*/  UISETP.NE.AND UP0, UPT, UR39, 0x1, UPT ;  /* 0x000000012700788c */ /* 0x000fe2000bf05270 */
[----:B------:R-:W-:Y:S01]  /*5470*/  IADD3 R87, PT, PT, R87, 0x1, RZ ;  /* 0x0000000157577810 */ /* 0x000fe20007ffe0ff */
[----:B------:R-:W-:Y:S02]  /*5480*/  USHF.L.U32 UR50, UR16, 0x6, URZ ;  /* 0x0000000610327899 */ /* 0x000fe400080006ff */
[----:B------:R-:W-:Y:S07]  /*5490*/  USHF.L.U32 UR49, UR20, 0x7, URZ ;  /* 0x0000000714317899 */ /* 0x000fee00080006ff */
[----:B------:R-:W2:Y:S01]  /*54a0*/  @!UP0 LDCU.128 UR12, c[0x0][0xb10] ;  /* 0x00016200ff0c87ac */ /* 0x000ea20008000c00 */
[----:B------:R-:W3:Y:S01]  /*54b0*/  @!UP0 LDCU UR5, c[0x0][0xb0c] ;  /* 0x00016180ff0587ac */ /* 0x000ee20008000800 */
[----:B------:R-:W4:Y:S01]  /*54c0*/  @!UP0 LDCU UR10, c[0x0][0xb20] ;  /* 0x00016400ff0a87ac */ /* 0x000f220008000800 */
[----:B--2---:R-:W-:Y:S02]  /*54d0*/  UIMAD.WIDE.U32 UR8, UR38, UR12, URZ ;  /* 0x0000000c260872a5 */ /* 0x004fe4000f8e00ff */
[----:B------:R-:W-:Y:S02]  /*54e0*/  UIMAD.WIDE.U32 UR6, UR37, UR15, URZ ;  /* 0x0000000f250672a5 */ /* 0x000fe4000f8e00ff */
[----:B------:R-:W-:Y:S03]  /*54f0*/  @!UP0 UISETP.NE.AND UP1, UPT, UR14, 0x1, UPT ;  /* 0x000000010e00888c */ /* 0x000fe6000bf25270 */
[----:B------:R-:W-:Y:S01]  /*5500*/  @!UP0 UMOV UR4, UR9 ;  /* 0x0000000900048c82 */ /* 0x000fe20008000000 */
[----:B---3--:R-:W-:Y:S02]  /*5510*/  @!UP0 UISETP.NE.AND UP2, UPT, UR5, 0x1, UPT ;  /* 0x000000010500888c */ /* 0x008fe4000bf45270 */
[----:B------:R-:W-:Y:S01]  /*5520*/  @!UP0 USHF.R.U32.HI UR4, URZ, UR13, UR4 ;  /* 0x0000000dff048299 */ /* 0x000fe20008011604 */
[----:B------:R-:W-:Y:S02]  /*5530*/  @!UP0 UMOV UR6, UR7 ;  /* 0x0000000700068c82 */ /* 0x000fe40008000000 */
[----:B----4-:R-:W-:Y:S02]  /*5540*/  @!UP0 USHF.R.U32.HI UR6, URZ, UR10, UR6 ;  /* 0x0000000aff068299 */ /* 0x010fe40008011606 */
[----:B------:R-:W-:Y:S02]  /*5550*/  @!UP0 USEL UR7, UR38, UR4, !UP2 ;  /* 0x0000000426078287 */ /* 0x000fe4000d000000 */
[----:B------:R-:W-:Y:S04]  /*5560*/  @!UP0 USEL UR6, UR37, UR6, !UP1 ;  /* 0x0000000625068287 */ /* 0x000fe8000c800000 */
[----:B------:R-:W-:Y:S02]  /*5570*/  @!UP0 UIADD3 UR4, UPT, UPT, -UR7, UR6, URZ ;  /* 0x0000000607048290 */ /* 0x000fe4000fffe1ff */
[----:B------:R-:W-:Y:S02]  /*5580*/  @!UP0 UIADD3 UR6, UPT, UPT, UR7, -UR6, URZ ;  /* 0x8000000607068290 */ /* 0x000fe4000fffe0ff */
[----:B------:R-:W-:Y:S02]  /*5590*/  @!UP0 UIMAD UR38, UR4, UR5, UR38 ;  /* 0x00000005042682a4 */ /* 0x000fe4000f8e0226 */
[----:B------:R-:W-:Y:S02]  /*55a0*/  @!UP0 UIMAD UR37, UR6, UR14, UR37 ;  /* 0x0000000e062582a4 */ /* 0x000fe4000f8e0225 */
[----:B------:R-:W-:Y:S09]  /*55b0*/  ULOP3.LUT UP0, URZ, UR63, 0x1b0, URZ, 0xc0, !UPT ;  /* 0x000001b03fff7892 */ /* 0x000ff2000f80c0ff */
[----:B------:R-:W-:Y:S05]  /*55c0*/  BRA.U !UP0, `(.L_x_89) ;  /* 0x0000000108407547 */ /* 0x000fea000b800000 */
[----:B------:R-:W2:Y:S01]  /*55d0*/  LDCU.64 UR8, c[0x4][0x80] ;  /* 0x01001000ff0877ac */ /* 0x000ea20008000a00 */
[----:B------:R-:W-:Y:S01]  /*55e0*/  MOV R3, 0x0 ;  /* 0x0000000000037802 */ /* 0x000fe20000000f00 */
[----:B------:R-:W-:Y:S02]  /*55f0*/  HFMA2 R12, -RZ, RZ, 0, 5.9604644775390625e-08 ;  /* 0x00000001ff0c7431 */ /* 0x000fe400000001ff */
[----:B------:R-:W-:Y:S02]  /*5600*/  IMAD.MOV.U32 R8, RZ, RZ, 0x70 ;  /* 0x00000070ff087424 */ /* 0x000fe400078e00ff */
[----:B------:R-:W-:Y:S01]  /*5610*/  IMAD.MOV.U32 R13, RZ, RZ, RZ ;  /* 0x000000ffff0d7224 */ /* 0x000fe200078e00ff */
[----:B------:R-:W3:Y:S01]  /*5620*/  LDCU.64 UR6, c[0x4][0x88] ;  /* 0x01001100ff0677ac */ /* 0x000ee20008000a00 */
[----:B------:R-:W4:Y:S01]  /*5630*/  LDC.64 R2, c[0x4][R3] ;  /* 0x0100000003027b82 */ /* 0x000f220000000a00 */
[----:B------:R-:W1:Y:S01]  /*5640*/  LDCU.64 UR4, c[0x4][0x8] ;  /* 0x01000100ff0477ac */ /* 0x000e620008000a00 */
[----:B--2---:R-:W-:Y:S01]  /*5650*/  MOV R5, UR9 ;  /* 0x0000000900057c02 */ /* 0x004fe20008000f00 */
[----:B------:R-:W-:Y:S01]  /*5660*/  IMAD.U32 R4, RZ, RZ, UR8 ;  /* 0x00000008ff047e24 */ /* 0x000fe2000f8e00ff */
[----:B---3--:R-:W-:Y:S01]  /*5670*/  MOV R7, UR7 ;  /* 0x0000000700077c02 */ /* 0x008fe20008000f00 */
[----:B------:R-:W-:Y:S01]  /*5680*/  IMAD.U32 R6, RZ, RZ, UR6 ;  /* 0x00000006ff067e24 */ /* 0x000fe2000f8e00ff */
[----:B-1----:R-:W-:Y:S01]  /*5690*/  MOV R11, UR5 ;  /* 0x00000005000b7c02 */ /* 0x002fe20008000f00 */
[----:B------:R-:W-:Y:S02]  /*56a0*/  IMAD.U32 R10, RZ, RZ, UR4 ;  /* 0x00000004ff0a7e24 */ /* 0x000fe4000f8e00ff */
[----:B------:R-:W-:Y:S07]  /*56b0*/  LEPC R20, `(.L_x_89) ;  /* 0x000000001014794e */ /* 0x000fee0000000000 */
[----:B----45:R-:W-:Y:S05]  /*56c0*/  CALL.ABS.NOINC R2 ;  /* 0x0000000002007343 */ /* 0x030fea0003c00000 */
.L_x_89:
[----:B------:R-:W-:Y:S01]  /*56d0*/  LOP3.LUT P0, RZ, R94, 0x1b0, RZ, 0xc0, !PT ;  /* 0x000001b05eff7812 */ /* 0x000fe2000780c0ff */
[----:B------:R-:W-:Y:S11]  /*56e0*/  BSSY.RECONVERGENT B6, `(.L_x_90) ;  /* 0x0000013000067945 */ /* 0x000ff60003800200 */
[----:B------:R-:W-:Y:S01]  /*56f0*/  @!UPT UIADD3 URZ, UPT, UPT, URZ, URZ, URZ ;  /* 0x000000fffffff290 */ /* 0x000fe2000fffe0ff */
[----:B------:R-:W-:Y:S05]  /*5700*/  @!P0 BRA `(.L_x_91) ;  /* 0x0000000000408947 */ /* 0x000fea0003800000 */
        /* <DEDUP_REMOVED lines=16> */
.L_x_91:
[----:B------:R-:W-:Y:S05]  /*5810*/  BSYNC.RECONVERGENT B6 ;  /* 0x0000000000067941 */ /* 0x000fea0003800200 */
.L_x_90:
[----:B------:R-:W-:Y:S01]  /*5820*/  R2UR UR4, R86 ;  /* 0x00000000560472ca */ /* 0x000fe200000e0000 */
[----:B------:R-:W-:Y:S01]  /*5830*/  UISETP.NE.U32.AND UP0, UPT, UR60, URZ, UPT ;  /* 0x000000ff3c00728c */ /* 0x000fe2000bf05070 */
[----:B------:R-:W-:Y:S02]  /*5840*/  ISETP.NE.U32.AND P4, PT, R82, RZ, PT ;  /* 0x000000ff5200720c */ /* 0x000fe40003f85070 */
[----:B------:R-:W-:Y:S01]  /*5850*/  ISETP.NE.U32.AND P2, PT, RZ, UR46, PT ;  /* 0x0000002eff007c0c */ /* 0x000fe2000bf45070 */
[----:B------:R-:W-:Y:S01]  /*5860*/  UISETP.NE.AND.EX UP1, UPT, UR61, URZ, UPT, UP0 ;  /* 0x000000ff3d00728c */ /* 0x000fe2000bf25300 */
[----:B------:R-:W-:Y:S01]  /*5870*/  ISETP.NE.AND.EX P4, PT, R83, RZ, PT, P4 ;  /* 0x000000ff5300720c */ /* 0x000fe20003f85340 */
[----:B------:R-:W-:Y:S01]  /*5880*/  UPLOP3.LUT UP0, UPT, UPT, UPT, UPT, 0x40, 0x4 ;  /* 0x000000000004789c */ /* 0x000fe20003f0e870 */
[----:B------:R-:W-:Y:S05]  /*5890*/  ISETP.NE.AND.EX P2, PT, RZ, UR47, PT, P2 ;  /* 0x0000002fff007c0c */ /* 0x000fea000bf45320 */
[----:B------:R-:W-:Y:S06]  /*58a0*/  UISETP.NE.AND UP2, UPT, UR4, URZ, UPT ;  /* 0x000000ff0400728c */ /* 0x000fec000bf45270 */
[----:B------:R-:W-:Y:S05]  /*58b0*/  PLOP3.LUT P1, PT, PT, PT, UP2, 0x80, 0x8 ;  /* 0x000000000008781c */ /* 0x000fea0003f2f028 */
[----:B------:R-:W-:Y:S06]  /*58c0*/  @UP2 UPLOP3.LUT UP0, UPT, UPT, UPT, UP1, 0x80, 0x8 ;  /* 0x000000000008289c */ /* 0x000fec0003f0f010 */
[----:B------:R-:W-:Y:S01]  /*58d0*/  PLOP3.LUT P0, PT, PT, PT, UP0, 0x80, 0x8 ;  /* 0x000000000008781c */ /* 0x000fe20003f0f008 */
[----:B------:R-:W-:Y:S01]  /*58e0*/  @!UPT UIADD3 URZ, UPT, UPT, URZ, URZ, URZ ;  /* 0x000000fffffff290 */ /* 0x000fe2000fffe0ff */
[----:B------:R-:W-:Y:S11]  /*58f0*/  BRA.U !UP1, `(.L_x_92) ;  /* 0x00000001093c7547 */ /* 0x000ff6000b800000 */
[----:B------:R-:W-:Y:S01]  /*5900*/  UISETP.NE.U32.AND UP0, UPT, UR46, URZ, UPT ;  /* 0x000000ff2e00728c */ /* 0x000fe2000bf05070 */
[----:B-1----:R-:W-:Y:S01]  /*5910*/  HFMA2 R0, -RZ, RZ, 0, 5.9604644775390625e-08 ;  /* 0x00000001ff007431 */ /* 0x002fe200000001ff */
[----:B------:R-:W1:Y:S01]  /*5920*/  LDCU.64 UR8, c[0x0][0x358] ;  /* 0x00006b00ff0877ac */ /* 0x000e620008000a00 */
[----:B------:R-:W-:Y:S01]  /*5930*/  IMAD.MOV.U32 R84, RZ, RZ, 0x1 ;  /* 0x00000001ff547424 */ /* 0x000fe200078e00ff */
[----:B------:R-:W-:Y:S06]  /*5940*/  UISETP.NE.AND.EX UP0, UPT, UR47, URZ, UPT, UP0 ;  /* 0x000000ff2f00728c */ /* 0x000fec000bf05300 */
[----:B------:R-:W-:Y:S05]  /*5950*/  PLOP3.LUT P3, PT, PT, PT, UP0, 0x80, 0x8 ;  /* 0x000000000008781c */ /* 0x000fea0003f6f008 */
[----:B------:R-:W2:Y:S01]  /*5960*/  @UP0 LDCU.64 UR4, c[0x0][0x888] ;  /* 0x00011100ff0407ac */ /* 0x000ea20008000a00 */
[----:B------:R-:W-:Y:S07]  /*5970*/  @UP0 UIMAD UR6, UR36, UR60, URZ ;  /* 0x0000003c240602a4 */ /* 0x000fee000f8e02ff */
[----:B------:R-:W-:Y:S01]  /*5980*/  @!P3 PRMT R84, R0, 0x7610, R84 ;  /* 0x000076100054b816 */ /* 0x000fe20000000054 */
[----:B--2---:R-:W-:Y:S06]  /*5990*/  @UP0 UIMAD.WIDE UR4, UR6, 0x4, UR4 ;  /* 0x00000004060408a5 */ /* 0x004fec000f8e0204 */
[----:B------:R-:W-:Y:S01]  /*59a0*/  IMAD.U32 R2, RZ, RZ, UR4 ;  /* 0x00000004ff027e24 */ /* 0x000fe2000f8e00ff */
[----:B------:R-:W-:Y:S04]  /*59b0*/  MOV R3, UR5 ;  /* 0x0000000500037c02 */ /* 0x000fe80008000f00 */
[----:B------:R-:W2:Y:S01]  /*59c0*/  @!UP0 LDCU UR4, c[0x0][0x880] ;  /* 0x00011000ff0487ac */ /* 0x000ea20008000800 */
[----:B-1---5:R3:W5:Y:S02]  /*59d0*/  @P3 LDG.E R41, desc[UR8][R2.64] ;  /* 0x0000000802293981 */ /* 0x022764000c1e1900 */
[----:B--23--:R-:W-:Y:S02]  /*59e0*/  @!P3 IMAD.U32 R41, RZ, RZ, UR4 ;  /* 0x00000004ff29be24 */ /* 0x00cfe4000f8e00ff */
.L_x_92:
[----:B------:R-:W-:Y:S05]  /*59f0*/  @!P4 BRA `(.L_x_93) ;  /* 0x000000000024c947 */ /* 0x000fea0003800000 */
[----:B------:R-:W-:Y:S01]  /*5a00*/  ISETP.NE.U32.AND P3, PT, R80, RZ, PT ;  /* 0x000000ff5000720c */ /* 0x000fe20003f65070 */
[----:B------:R-:W2:Y:S03]  /*5a10*/  LDCU.64 UR4, c[0x0][0x358] ;  /* 0x00006b00ff0477ac */ /* 0x000ea60008000a00 */
[----:B------:R-:W-:Y:S11]  /*5a20*/  ISETP.NE.AND.EX P3, PT, R81, RZ, PT, P3 ;  /* 0x000000ff5100720c */ /* 0x000ff60003f65330 */
[----:B------:R-:W-:Y:S02]  /*5a30*/  @!UPT UIADD3 URZ, UPT, UPT, URZ, URZ, URZ ;  /* 0x000000fffffff290 */ /* 0x000fe4000fffe0ff */
[----:B------:R-:W3:Y:S01]  /*5a40*/  @P3 LDC.64 R2, c[0x0][0x8a8] ;  /* 0x00022a00ff023b82 */ /* 0x000ee20000000a00 */
[----:B-1----:R-:W-:Y:S04]  /*5a50*/  @P3 IMAD R0, R82, UR36, RZ ;  /* 0x0000002452003c24 */ /* 0x002fe8000f8e02ff */
[----:B---3--:R-:W-:Y:S05]  /*5a60*/  @P3 IMAD.WIDE R2, R0, 0x4, R2 ;  /* 0x0000000400023825 */ /* 0x008fea00078e0202 */
[----:B--2--5:R2:W5:Y:S02]  /*5a70*/  @P3 LDG.E R38, desc[UR4][R2.64] ;  /* 0x0000000402263981 */ /* 0x024564000c1e1900 */
[----:B--2---:R-:W3:Y:S02]  /*5a80*/  @!P3 LDC R38, c[0x0][0x8a0] ;  /* 0x00022800ff26bb82 */ /* 0x004ee40000000800 */
.L_x_93:
[----:B-----5:R-:W-:Y:S01]  /*5a90*/  FSETP.NEU.AND P4, PT, R41, RZ, PT ;  /* 0x000000ff2900720b */ /* 0x020fe20003f8d000 */
[----:B------:R-:W-:Y:S01]  /*5aa0*/  BSSY B1, `(.L_x_94) ;  /* 0x0000042000017945 */ /* 0x000fe20003800000 */
[----:B------:R-:W-:Y:S01]  /*5ab0*/  SEL R5, RZ, 0xffffffff, P2 ;  /* 0xffffffffff057807 */ /* 0x000fe20001000000 */
[----:B------:R-:W-:Y:S01]  /*5ac0*/  IMAD.MOV.U32 R102, RZ, RZ, 0x1 ;  /* 0x00000001ff667424 */ /* 0x000fe200078e00ff */
[----:B------:R-:W-:Y:S02]  /*5ad0*/  LOP3.LUT P3, RZ, R84, 0xff, RZ, 0xc0, !PT ;  /* 0x000000ff54ff7812 */ /* 0x000fe4000786c0ff */
[----:B------:R-:W-:Y:S02]  /*5ae0*/  CS2R R78, SRZ ;  /* 0x00000000004e7805 */ /* 0x000fe4000001ff00 */
[----:B------:R-:W-:Y:S02]  /*5af0*/  @P1 SEL R4, RZ, 0xffffffff, P4 ;  /* 0xffffffffff041807 */ /* 0x000fe40002000000 */
[----:B------:R-:W-:Y:S02]  /*5b00*/  CS2R R76, SRZ ;  /* 0x00000000004c7805 */ /* 0x000fe4000001ff00 */
[----:B------:R-:W-:Y:S02]  /*5b10*/  LEA R2, R90, UR44, 0x3 ;  /* 0x0000002c5a027c11 */ /* 0x000fe4000f8e18ff */
[----:B------:R-:W-:Y:S02]  /*5b20*/  CS2R R74, SRZ ;  /* 0x00000000004a7805 */ /* 0x000fe4000001ff00 */
[----:B------:R-:W-:Y:S02]  /*5b30*/  @P0 SEL R4, R5, R4, !P3 ;  /* 0x0000000405040207 */ /* 0x000fe40005800000 */
[----:B------:R-:W-:Y:S02]  /*5b40*/  CS2R R72, SRZ ;  /* 0x0000000000487805 */ /* 0x000fe4000001ff00 */
[----:B------:R-:W-:Y:S02]  /*5b50*/  LEA R100, R36, UR44, 0x3 ;  /* 0x0000002c24647c11 */ /* 0x000fe4000f8e18ff */
[----:B------:R-:W-:Y:S02]  /*5b60*/  @P1 LOP3.LUT R4, R4, 0x1, RZ, 0xc0, !PT ;  /* 0x0000000104041812 */ /* 0x000fe400078ec0ff */
[----:B------:R-:W-:Y:S02]  /*5b70*/  SHF.L.U32 R3, R92, 0x1f, RZ ;  /* 0x0000001f5c037819 */ /* 0x000fe400000006ff */
[----:B------:R-:W-:Y:S02]  /*5b80*/  ISETP.NE.U32.OR P6, PT, R4, 0x1, !P1 ;  /* 0x000000010400780c */ /* 0x000fe40004fc5470 */
[----:B------:R-:W-:Y:S02]  /*5b90*/  PLOP3.LUT P2, PT, PT, PT, UP1, 0x80, 0x8 ;  /* 0x000000000008781c */ /* 0x000fe40003f4f018 */
[C---:B------:R-:W-:Y:S02]  /*5ba0*/  LEA.HI R39, R36.reuse, R36, RZ, 0x1 ;  /* 0x0000002424277211 */ /* 0x040fe400078f08ff */
[----:B------:R-:W-:Y:S02]  /*5bb0*/  SEL R4, RZ, 0xffffffff, P4 ;  /* 0xffffffffff047807 */ /* 0x000fe40002000000 */
[----:B------:R-:W-:Y:S01]  /*5bc0*/  P2R R96, PR, RZ, 0x40 ;  /* 0x00000040ff607803 */ /* 0x000fe20000000000 */
[C---:B-1----:R-:W-:Y:S01]  /*5bd0*/  IMAD.SHL.U32 R0, R39.reuse, 0x40, RZ ;  /* 0x0000004027007824 */ /* 0x042fe200078e00ff */
[----:B------:R-:W-:Y:S03]  /*5be0*/  LOP3.LUT R39, R39, 0xffe, RZ, 0xc0, !PT ;  /* 0x00000ffe27277812 */ /* 0x000fe600078ec0ff */
[----:B------:R-:W-:Y:S02]  /*5bf0*/  @P6 SHF.L.U32 R7, R89, 0x1f, RZ ;  /* 0x0000001f59076819 */ /* 0x000fe400000006ff */
[----:B------:R-:W-:Y:S01]  /*5c00*/  @P2 SEL R4, R5, R4, !P3 ;  /* 0x0000000405042207 */ /* 0x000fe20005800000 */
[----:B------:R-:W-:Y:S01]  /*5c10*/  IMAD.IADD R39, R36, 0x1, -R39 ;  /* 0x0000000124277824 */ /* 0x000fe200078e0a27 */
[----:B------:R-:W1:Y:S01]  /*5c20*/  @P6 SYNCS.PHASECHK.TRANS64.TRYWAIT P1, [R2+URZ+0x50], R7 ;  /* 0x00005007020065a7 */ /* 0x000e6200080211ff */
[----:B------:R-:W-:Y:S02]  /*5c30*/  LOP3.LUT R0, R0, 0xffffff80, RZ, 0xc0, !PT ;  /* 0xffffff8000007812 */ /* 0x000fe400078ec0ff */
[----:B------:R-:W-:Y:S03]  /*5c40*/  LOP3.LUT R4, R4, 0x1, RZ, 0xc0, !PT ;  /* 0x0000000104047812 */ /* 0x000fe600078ec0ff */
[----:B------:R-:W-:Y:S01]  /*5c50*/  IMAD.IADD R0, R37, 0x1, R0 ;  /* 0x0000000125007824 */ /* 0x000fe200078e0200 */
[----:B------:R-:W-:Y:S03]  /*5c60*/  ISETP.NE.U32.AND P5, PT, R4, 0x1, PT ;  /* 0x000000010400780c */ /* 0x000fe60003fa5070 */
[----:B------:R-:W-:Y:S01]  /*5c70*/  IMAD R39, R39, 0x100000, R0 ;  /* 0x0010000027277824 */ /* 0x000fe200078e0200 */
[----:B------:R-:W-:Y:S01]  /*5c80*/  P2R R103, PR, RZ, 0x20 ;  /* 0x00000020ff677803 */ /* 0x000fe20000000000 */
[----:B------:R2:W4:Y:S01]  /*5c90*/  SYNCS.PHASECHK.TRANS64.TRYWAIT P0, [R100+URZ+0xa0], R3 ;  /* 0x0000a003640075a7 */ /* 0x00052200080011ff */
[----:B-1----:R-:W-:Y:S01]  /*5ca0*/  @P6 SEL R102, RZ, 0x1, !P1 ;  /* 0x00000001ff666807 */ /* 0x002fe20004800000 */
[----:B--2---:R-:W-:Y:S06]  /*5cb0*/  @!P6 BRA `(.L_x_95) ;  /* 0x000000000080e947 */ /* 0x004fec0003800000 */
[----:B------:R-:W-:Y:S01]  /*5cc0*/  @P5 IMAD R6, R90, 0x1000, R71 ;  /* 0x000010005a065824 */ /* 0x000fe200078e0247 */
[----:B------:R-:W1:Y:S01]  /*5cd0*/  S2R R0, SR_CgaCtaId ;  /* 0x0000000000007919 */ /* 0x000e620000008800 */
[----:B------:R-:W-:Y:S01]  /*5ce0*/  ISETP.NE.AND P1, PT, R102, RZ, PT ;  /* 0x000000ff6600720c */ /* 0x000fe20003f25270 */
[----:B------:R-:W-:Y:S01]  /*5cf0*/  BSSY B0, `(.L_x_96) ;  /* 0x000000b000007945 */ /* 0x000fe20003800000 */
[----:B------:R-:W-:Y:S01]  /*5d00*/  @P5 VIADD R4, R6, UR44 ;  /* 0x0000002c06045c36 */ /* 0x000fe20008000000 */
[----:B------:R-:W-:Y:S02]  /*5d10*/  CS2R R74, SRZ ;  /* 0x00000000004a7805 */ /* 0x000fe4000001ff00 */
[----:B------:R-:W-:Y:S02]  /*5d20*/  CS2R R72, SRZ ;  /* 0x0000000000487805 */ /* 0x000fe4000001ff00 */
[----:B------:R-:W-:Y:S01]  /*5d30*/  CS2R R78, SRZ ;  /* 0x00000000004e7805 */ /* 0x000fe2000001ff00 */
[----:B------:R-:W-:Y:S01]  /*5d40*/  @P5 IMAD R4, R93, -0x10, R4 ;  /* 0xfffffff05d045824 */ /* 0x000fe200078e0204 */
[----:B------:R-:W-:Y:S04]  /*5d50*/  CS2R R76, SRZ ;  /* 0x00000000004c7805 */ /* 0x000fe8000001ff00 */
[----:B------:R-:W-:Y:S05]  /*5d60*/  @P1 BRA `(.L_x_97) ;  /* 0x00000000000c1947 */ /* 0x000fea0003800000 */
[----:B------:R-:W-:Y:S04]  /*5d70*/  SHF.L.U32 R5, R89, 0x1f, RZ ;  /* 0x0000001f59057819 */ /* 0x000fe800000006ff */
[----:B------:R-:W2:Y:S02]  /*5d80*/  SYNCS.PHASECHK.TRANS64.TRYWAIT P1, [R2+URZ+0x50], R5 ;  /* 0x00005005020075a7 */ /* 0x000ea400080211ff */
[----:B--2---:R-:W-:Y:S05]  /*5d90*/  @!P1 BRA `(.L_x_98) ;  /* 0x00000024000c9947 */ /* 0x004fea0003800000 */
.L_x_97:
[----:B------:R-:W-:Y:S05]  /*5da0*/  BSYNC B0 ;  /* 0x0000000000007941 */ /* 0x000fea0003800000 */
.L_x_96:
[----:B------:R-:W-:Y:S01]  /*5db0*/  ISETP.NE.AND P1, PT, R103, RZ, PT ;  /* 0x000000ff6700720c */ /* 0x000fe20003f25270 */
[----:B--2---:R-:W-:Y:S02]  /*5dc0*/  VIADD R5, R2, 0x60 ;  /* 0x0000006002057836 */ /* 0x004fe40000000000 */
[----:B------:R-:W-:Y:S03]  /*5dd0*/  VIADD R90, R90, 0x1 ;  /* 0x000000015a5a7836 */ /* 0x000fe60000000000 */
[----:B-1----:R-:W-:Y:S07]  /*5de0*/  PRMT R0, R0, 0x654, R5 ;  /* 0x0000065400007816 */ /* 0x002fee0000000005 */
[----:B------:R1:W2:Y:S04]  /*5df0*/  @P1 LDS.128 R72, [R6+UR44+0x200] ;  /* 0x0002002c06481984 */ /* 0x0002a80008000c00 */
[----:B------:R1:W1:Y:S01]  /*5e00*/  @P1 LDS.128 R76, [R4+0x210] ;  /* 0x00021000044c1984 */ /* 0x0002620000000c00 */
[C---:B------:R-:W-:Y:S01]  /*5e10*/  ISETP.NE.AND P1, PT, R90.reuse, 0x2, PT ;  /* 0x000000025a00780c */ /* 0x040fe20003f25270 */
[----:B------:R-:W-:Y:S01]  /*5e20*/  @!PT LDS RZ, [RZ] ;  /* 0x00000000fffff984 */ /* 0x000fe20000000800 */
[----:B------:R-:W-:Y:S01]  /*5e30*/  @!PT LDS RZ, [RZ] ;  /* 0x00000000fffff984 */ /* 0x000fe20000000800 */
[----:B------:R-:W-:Y:S01]  /*5e40*/  @!PT LDS RZ, [RZ] ;  /* 0x00000000fffff984 */ /* 0x000fe20000000800 */
[----:B------:R-:W-:Y:S01]  /*5e50*/  @!PT LDS RZ, [RZ] ;  /* 0x00000000fffff984 */ /* 0x000fe20000000800 */
[----:B------:R5:W-:Y:S06]  /*5e60*/  MEMBAR.ALL.CTA ;  /* 0x0000000000007992 */ /* 0x000bec0000008000 */
[----:B-----5:R-:W5:Y:S01]  /*5e70*/  FENCE.VIEW.ASYNC.S ;  /* 0x00000000000073c6 */ /* 0x020f620000000000 */
[----:B------:R-:W-:Y:S01]  /*5e80*/  SEL R90, R90, RZ, P1 ;  /* 0x000000ff5a5a7207 */ /* 0x000fe20000800000 */
[----:B-----5:R5:W-:Y:S02]  /*5e90*/  SYNCS.ARRIVE.TRANS64.RED.A1T0 RZ, [R0+URZ], RZ ;  /* 0x000000ff00ff79a7 */ /* 0x020be400081004ff */
[----:B-----5:R-:W-:Y:S04]  /*5ea0*/  SEL R0, RZ, 0x1, P1 ;  /* 0x00000001ff007807 */ /* 0x020fe80000800000 */
[----:B--2---:R-:W-:Y:S02]  /*5eb0*/  LOP3.LUT R89, R89, R0, RZ, 0x3c, !PT ;  /* 0x0000000059597212 */ /* 0x004fe400078e3cff */
.L_x_95:
[----:B------:R-:W-:Y:S05]  /*5ec0*/  BSYNC B1 ;  /* 0x0000000000017941 */ /* 0x000fea0003800000 */
.L_x_94:
[----:B------:R-:W-:Y:S04]  /*5ed0*/  SHF.R.U32.HI R0, RZ, 0x15, R39 ;  /* 0x00000015ff007819 */ /* 0x000fe80000011627 */
[----:B------:R-:W-:Y:S01]  /*5ee0*/  LOP3.LUT P1, RZ, R0, 0x3, R85, 0x48, !PT ;  /* 0x0000000300ff7812 */ /* 0x000fe20007824855 */
[----:B------:R-:W-:Y:S01]  /*5ef0*/  @!UPT UIADD3 URZ, UPT, UPT, URZ, URZ, URZ ;  /* 0x000000fffffff290 */ /* 0x000fe2000fffe0ff */
[----:B----4-:R-:W-:Y:S11]  /*5f00*/  @P0 BRA `(.L_x_99) ;  /* 0x0000000000080947 */ /* 0x010ff60003800000 */
[----:B------:R-:W2:Y:S02]  /*5f10*/  SYNCS.PHASECHK.TRANS64.TRYWAIT P0, [R100+URZ+0xa0], R3 ;  /* 0x0000a003640075a7 */ /* 0x000ea400080011ff */
[----:B--2---:R-:W-:Y:S05]  /*5f20*/  @!P0 BRA `(.L_x_100) ;  /* 0x0000002000bc8947 */ /* 0x004fea0003800000 */
.L_x_99:
[----:B------:R-:W-:Y:S05]  /*5f30*/  @!P1 BRA `(.L_x_101) ;  /* 0x0000000000409947 */ /* 0x000fea0003800000 */
[----:B------:R-:W4:Y:S01]  /*5f40*/  LDCU.64 UR8, c[0x4][0x70] ;  /* 0x01000e00ff0877ac */ /* 0x000f220008000a00 */
[----:B--2---:R-:W-:Y:S01]  /*5f50*/  MOV R3, 0x0 ;  /* 0x0000000000037802 */ /* 0x004fe20000000f00 */
[----:B------:R-:W-:Y:S02]  /*5f60*/  HFMA2 R12, -RZ, RZ, 0, 5.9604644775390625e-08 ;  /* 0x00000001ff0c7431 */ /* 0x000fe400000001ff */
[----:B------:R-:W-:Y:S02]  /*5f70*/  IMAD.MOV.U32 R8, RZ, RZ, 0x192 ;  /* 0x00000192ff087424 */ /* 0x000fe400078e00ff */
[----:B------:R-:W-:Y:S01]  /*5f80*/  IMAD.MOV.U32 R13, RZ, RZ, RZ ;  /* 0x000000ffff0d7224 */ /* 0x000fe200078e00ff */
[----:B------:R-:W2:Y:S01]  /*5f90*/  LDCU.64 UR6, c[0x4][0x78] ;  /* 0x01000f00ff0677ac */ /* 0x000ea20008000a00 */
[----:B------:R-:W3:Y:S01]  /*5fa0*/  LDC.64 R2, c[0x4][R3] ;  /* 0x0100000003027b82 */ /* 0x000ee20000000a00 */
[----:B------:R-:W5:Y:S01]  /*5fb0*/  LDCU.64 UR4, c[0x4][0x10] ;  /* 0x01000200ff0477ac */ /* 0x000f620008000a00 */
[----:B----4-:R-:W-:Y:S01]  /*5fc0*/  MOV R5, UR9 ;  /* 0x0000000900057c02 */ /* 0x010fe20008000f00 */
[----:B-1----:R-:W-:Y:S01]  /*5fd0*/  IMAD.U32 R4, RZ, RZ, UR8 ;  /* 0x00000008ff047e24 */ /* 0x002fe2000f8e00ff */
[----:B--2---:R-:W-:Y:S01]  /*5fe0*/  MOV R7, UR7 ;  /* 0x0000000700077c02 */ /* 0x004fe20008000f00 */
[----:B------:R-:W-:Y:S01]  /*5ff0*/  IMAD.U32 R6, RZ, RZ, UR6 ;  /* 0x00000006ff067e24 */ /* 0x000fe2000f8e00ff */
[----:B-----5:R-:W-:Y:S01]  /*6000*/  MOV R11, UR5 ;  /* 0x00000005000b7c02 */ /* 0x020fe20008000f00 */
[----:B------:R-:W-:Y:S02]  /*6010*/  IMAD.U32 R10, RZ, RZ, UR4 ;  /* 0x00000004ff0a7e24 */ /* 0x000fe4000f8e00ff */
[----:B------:R-:W-:Y:S07]  /*6020*/  LEPC R20, `(.L_x_101) ;  /* 0x000000001014794e */ /* 0x000fee0000000000 */
[----:B---3--:R-:W-:Y:S05]  /*6030*/  CALL.ABS.NOINC R2 ;  /* 0x0000000002007343 */ /* 0x008fea0003c00000 */
.L_x_101:
[-C--:B------:R-:W-:Y:S01]  /*6040*/  F2FP.F16.E5M2.UNPACK_B R42, R72.reuse ;  /* 0x00000048ff2a723e */ /* 0x080fe200020004ff */
[----:B------:R-:W-:Y:S05]  /*6050*/  WARPSYNC.ALL ;  /* 0x0000000000007948 */ /* 0x000fea0003800000 */
[----:B------:R-:W-:Y:S01]  /*6060*/  R2UR UR4, R39 ;  /* 0x00000000270472ca */ /* 0x000fe200000e0000 */
[--C-:B------:R-:W-:Y:S01]  /*6070*/  HADD2.F32 R40, -RZ, R42.reuse.H0_H0 ;  /* 0x2000002aff287230 */ /* 0x100fe20000004100 */
[----:B------:R-:W-:Y:S01]  /*6080*/  F2FP.F16.E5M2.UNPACK_B R43, R72.H1 ;  /* 0x00000048ff2b723e */ /* 0x000fe200030004ff */
[----:B------:R-:W-:Y:S01]  /*6090*/  HADD2.F32 R42, -RZ, R42.H1_H1 ;  /* 0x3000002aff2a7230 */ /* 0x000fe20000004100 */
[-C--:B------:R-:W-:Y:S01]  /*60a0*/  F2FP.F16.E5M2.UNPACK_B R45, R73.reuse ;  /* 0x00000049ff2d723e */ /* 0x080fe200020004ff */
[----:B------:R-:W-:Y:S01]  /*60b0*/  BSSY.RECONVERGENT B0, `(.L_x_102) ;  /* 0x0000099000007945 */ /* 0x000fe20003800200 */
[----:B------:R-:W-:Y:S01]  /*60c0*/  F2FP.F16.E5M2.UNPACK_B R47, R73.H1 ;  /* 0x00000049ff2f723e */ /* 0x000fe200030004ff */
[--C-:B------:R-:W-:Y:S01]  /*60d0*/  HADD2.F32 R44, -RZ, R43.reuse.H0_H0 ;  /* 0x2000002bff2c7230 */ /* 0x100fe20000004100 */
[-C--:B------:R-:W-:Y:S01]  /*60e0*/  F2FP.F16.E5M2.UNPACK_B R49, R74.reuse ;  /* 0x0000004aff31723e */ /* 0x080fe200020004ff */
[----:B------:R-:W-:Y:S01]  /*60f0*/  HADD2.F32 R46, -RZ, R43.H1_H1 ;  /* 0x3000002bff2e7230 */ /* 0x000fe20000004100 */
[----:B------:R-:W-:Y:S01]  /*6100*/  F2FP.F16.E5M2.UNPACK_B R51, R74.H1 ;  /* 0x0000004aff33723e */ /* 0x000fe200030004ff */
[--C-:B------:R-:W-:Y:S01]  /*6110*/  HADD2.F32 R43, -RZ, R45.reuse.H0_H0 ;  /* 0x2000002dff2b7230 */ /* 0x100fe20000004100 */
[-C--:B------:R-:W-:Y:S01]  /*6120*/  F2FP.F16.E5M2.UNPACK_B R53, R75.reuse ;  /* 0x0000004bff35723e */ /* 0x080fe200020004ff */
[----:B-1----:R-:W-:Y:S01]  /*6130*/  LDTM.16dp32bit_t0_t15.x32 R4, tmem[UR4] ;  /* 0x00000004000479ee */ /* 0x002fe20008a80000 */
[----:B------:R-:W3:Y:S01]  /*6140*/  LDTM.16dp32bit_t16_t31.x32 R4, tmem[UR4+0x20] ;  /* 0x00002004000479ee */ /* 0x000ee20008aa0000 */
[----:B------:R-:W-:Y:S01]  /*6150*/  ISETP.NE.AND P6, PT, R96, RZ, PT ;  /* 0x000000ff6000720c */ /* 0x000fe20003fc5270 */
[----:B------:R-:W-:Y:S01]  /*6160*/  HADD2.F32 R48, -RZ, R45.H1_H1 ;  /* 0x3000002dff307230 */ /* 0x000fe20000004100 */
[----:B------:R-:W-:Y:S01]  /*6170*/  IADD3 R109, PT, PT, R71, UR44, RZ ;  /* 0x0000002c476d7c10 */ /* 0x000fe2000fffe0ff */
[----:B------:R-:W-:Y:S01]  /*6180*/  HADD2.F32 R52, -RZ, R49.H1_H1 ;  /* 0x30000031ff347230 */ /* 0x000fe20000004100 */
[----:B------:R-:W-:Y:S01]  /*6190*/  SHF.L.U32 R108, R88, 0x4, RZ ;  /* 0x00000004586c7819 */ /* 0x000fe200000006ff */
[----:B------:R-:W-:Y:S01]  /*61a0*/  HADD2.F32 R56, -RZ, R53.H1_H1 ;  /* 0x30000035ff387230 */ /* 0x000fe20000004100 */
[----:B------:R-:W-:Y:S01]  /*61b0*/  F2FP.F16.E5M2.UNPACK_B R55, R75.H1 ;  /* 0x0000004bff37723e */ /* 0x000fe200030004ff */
[--C-:B------:R-:W-:Y:S01]  /*61c0*/  HADD2.F32 R45, -RZ, R47.reuse.H0_H0 ;  /* 0x2000002fff2d7230 */ /* 0x100fe20000004100 */
[----:B------:R-:W-:Y:S01]  /*61d0*/  IADD3 R101, PT, PT, R109, R108, RZ ;  /* 0x0000006c6d657210 */ /* 0x000fe20007ffe0ff */
[----:B------:R-:W-:Y:S01]  /*61e0*/  HADD2.F32 R50, -RZ, R47.H1_H1 ;  /* 0x3000002fff327230 */ /* 0x000fe20000004100 */
[-C--:B------:R-:W-:Y:S01]  /*61f0*/  F2FP.F16.E5M2.UNPACK_B R57, R76.reuse ;  /* 0x0000004cff39723e */ /* 0x080fe200020004ff */
[----:B------:R-:W-:Y:S01]  /*6200*/  HADD2.F32 R47, -RZ, R49.H0_H0 ;  /* 0x20000031ff2f7230 */ /* 0x000fe20000004100 */
[----:B------:R-:W-:Y:S01]  /*6210*/  F2FP.F16.E5M2.UNPACK_B R59, R76.H1 ;  /* 0x0000004cff3b723e */ /* 0x000fe200030004ff */
[----:B------:R-:W-:Y:S01]  /*6220*/  HADD2.F32 R49, -RZ, R51.H0_H0 ;  /* 0x20000033ff317230 */ /* 0x000fe20000004100 */
[-C--:B------:R-:W-:Y:S01]  /*6230*/  F2FP.F16.E5M2.UNPACK_B R61, R77.reuse ;  /* 0x0000004dff3d723e */ /* 0x080fe200020004ff */
[----:B------:R-:W-:Y:S01]  /*6240*/  HADD2.F32 R60, -RZ, R57.H1_H1 ;  /* 0x30000039ff3c7230 */ /* 0x000fe20000004100 */
[----:B------:R-:W-:Y:S01]  /*6250*/  F2FP.F16.E5M2.UNPACK_B R63, R77.H1 ;  /* 0x0000004dff3f723e */ /* 0x000fe200030004ff */
[----:B------:R-:W-:Y:S01]  /*6260*/  HADD2.F32 R54, -RZ, R51.H1_H1 ;  /* 0x30000033ff367230 */ /* 0x000fe20000004100 */
[-C--:B------:R-:W-:Y:S01]  /*6270*/  F2FP.F16.E5M2.UNPACK_B R65, R78.reuse ;  /* 0x0000004eff41723e */ /* 0x080fe200020004ff */
[----:B------:R-:W-:Y:S01]  /*6280*/  HADD2.F32 R51, -RZ, R53.H0_H0 ;  /* 0x20000035ff337230 */ /* 0x000fe20000004100 */
[----:B------:R-:W-:Y:S01]  /*6290*/  F2FP.F16.E5M2.UNPACK_B R67, R78.H1 ;  /* 0x0000004eff43723e */ /* 0x000fe200030004ff */
[----:B------:R-:W-:Y:S01]  /*62a0*/  HADD2.F32 R64, -RZ, R61.H1_H1 ;  /* 0x3000003dff407230 */ /* 0x000fe20000004100 */
[----:B------:R-:W-:Y:S01]  /*62b0*/  ISETP.NE.AND P0, PT, R95, RZ, PT ;  /* 0x000000ff5f00720c */ /* 0x000fe20003f05270 */
[C---:B---3--:R-:W-:Y:S01]  /*62c0*/  FMUL R0, R38.reuse, R4 ;  /* 0x0000000426007220 */ /* 0x048fe20000400000 */
[C---:B------:R-:W-:Y:S01]  /*62d0*/  FMUL R2, R38.reuse, R5 ;  /* 0x0000000526027220 */ /* 0x040fe20000400000 */
[C---:B------:R-:W-:Y:S01]  /*62e0*/  FMUL R4, R38.reuse, R8 ;  /* 0x0000000826047220 */ /* 0x040fe20000400000 */
[C---:B------:R-:W-:Y:S01]  /*62f0*/  FMUL R5, R38.reuse, R9 ;  /* 0x0000000926057220 */ /* 0x040fe20000400000 */
[C---:B------:R-:W-:Y:S01]  /*6300*/  FFMA R0, R41.reuse, R40, R0 ;  /* 0x0000002829007223 */ /* 0x040fe20000000000 */
[C---:B------:R-:W-:Y:S01]  /*6310*/  FFMA R2, R41.reuse, R42, R2 ;  /* 0x0000002a29027223 */ /* 0x040fe20000000002 */
[C---:B------:R-:W-:Y:S01]  /*6320*/  FMUL R8, R38.reuse, R12 ;  /* 0x0000000c26087220 */ /* 0x040fe20000400000 */
[C---:B------:R-:W-:Y:S01]  /*6330*/  FMUL R9, R38.reuse, R13 ;  /* 0x0000000d26097220 */ /* 0x040fe20000400000 */
[C---:B------:R-:W-:Y:S01]  /*6340*/  FMUL R12, R38.reuse, R16 ;  /* 0x00000010260c7220 */ /* 0x040fe20000400000 */
[C---:B------:R-:W-:Y:S01]  /*6350*/  FMUL R13, R38.reuse, R17 ;  /* 0x00000011260d7220 */ /* 0x040fe20000400000 */
[C---:B------:R-:W-:Y:S01]  /*6360*/  FMUL R16, R38.reuse, R20 ;  /* 0x0000001426107220 */ /* 0x040fe20000400000 */
[C---:B------:R-:W-:Y:S01]  /*6370*/  FMUL R17, R38.reuse, R21 ;  /* 0x0000001526117220 */ /* 0x040fe20000400000 */
[C---:B------:R-:W-:Y:S01]  /*6380*/  FMUL R20, R38.reuse, R24 ;  /* 0x0000001826147220 */ /* 0x040fe20000400000 */
[C---:B------:R-:W-:Y:S01]  /*6390*/  FMUL R21, R38.reuse, R25 ;  /* 0x0000001926157220 */ /* 0x040fe20000400000 */
[----:B------:R-:W-:Y:S02]  /*63a0*/  HADD2.F32 R68, -RZ, R65.H1_H1 ;  /* 0x30000041ff447230 */ /* 0x000fe40000004100 */
[C---:B------:R-:W-:Y:S01]  /*63b0*/  FMUL R24, R38.reuse, R28 ;  /* 0x0000001c26187220 */ /* 0x040fe20000400000 */
[C---:B------:R-:W-:Y:S01]  /*63c0*/  FMUL R25, R38.reuse, R29 ;  /* 0x0000001d26197220 */ /* 0x040fe20000400000 */
[C---:B------:R-:W-:Y:S01]  /*63d0*/  FMUL R28, R38.reuse, R32 ;  /* 0x00000020261c7220 */ /* 0x040fe20000400000 */
[C---:B------:R-:W-:Y:S01]  /*63e0*/  FMUL R29, R38.reuse, R33 ;  /* 0x00000021261d7220 */ /* 0x040fe20000400000 */
[C---:B--2---:R-:W-:Y:S01]  /*63f0*/  FMUL R3, R38.reuse, R6 ;  /* 0x0000000626037220 */ /* 0x044fe20000400000 */
[C---:B------:R-:W-:Y:S01]  /*6400*/  FMUL R7, R38.reuse, R7 ;  /* 0x0000000726077220 */ /* 0x040fe20000400000 */
[C---:B------:R-:W-:Y:S01]  /*6410*/  FMUL R6, R38.reuse, R10 ;  /* 0x0000000a26067220 */ /* 0x040fe20000400000 */
[C---:B------:R-:W-:Y:S01]  /*6420*/  FMUL R11, R38.reuse, R11 ;  /* 0x0000000b260b7220 */ /* 0x040fe20000400000 */
[C---:B------:R-:W-:Y:S01]  /*6430*/  FFMA R3, R41.reuse, R44, R3 ;  /* 0x0000002c29037223 */ /* 0x040fe20000000003 */
[C---:B------:R-:W-:Y:S01]  /*6440*/  FFMA R7, R41.reuse, R46, R7 ;  /* 0x0000002e29077223 */ /* 0x040fe20000000007 */
[C---:B------:R-:W-:Y:S01]  /*6450*/  FFMA R4, R41.reuse, R43, R4 ;  /* 0x0000002b29047223 */ /* 0x040fe20000000004 */
[----:B------:R-:W-:Y:S01]  /*6460*/  F2FP.F16.E5M2.UNPACK_B R40, R79 ;  /* 0x0000004fff28723e */ /* 0x000fe200020004ff */
[C---:B------:R-:W-:Y:S01]  /*6470*/  FFMA R5, R41.reuse, R48, R5 ;  /* 0x0000003029057223 */ /* 0x040fe20000000005 */
[C---:B------:R-:W-:Y:S01]  /*6480*/  FFMA R6, R41.reuse, R45, R6 ;  /* 0x0000002d29067223 */ /* 0x040fe20000000006 */
[----:B------:R-:W-:Y:S01]  /*6490*/  F2FP.F16.E5M2.UNPACK_B R42, R79.H1 ;  /* 0x0000004fff2a723e */ /* 0x000fe200030004ff */
[C---:B------:R-:W-:Y:S01]  /*64a0*/  FFMA R11, R41.reuse, R50, R11 ;  /* 0x00000032290b7223 */ /* 0x040fe2000000000b */
[----:B------:R-:W-:Y:S01]  /*64b0*/  FFMA R8, R41, R47, R8 ;  /* 0x0000002f29087223 */ /* 0x000fe20000000008 */
[----:B------:R-:W-:Y:S01]  /*64c0*/  F2FP.SATFINITE.E5M2.F32.PACK_AB_MERGE_C R97, R7, R3, RZ ;  /* 0x000000030761723e */ /* 0x000fe200048060ff */
[C---:B------:R-:W-:Y:S01]  /*64d0*/  FFMA R9, R41.reuse, R52, R9 ;  /* 0x0000003429097223 */ /* 0x040fe20000000009 */
[----:B------:R-:W-:Y:S01]  /*64e0*/  FMUL R10, R38, R14 ;  /* 0x0000000e260a7220 */ /* 0x000fe20000400000 */
[----:B------:R-:W-:Y:S01]  /*64f0*/  LEA R109, R90, UR44, 0x3 ;  /* 0x0000002c5a6d7c11 */ /* 0x000fe2000f8e18ff */
[----:B------:R-:W-:Y:S01]  /*6500*/  FMUL R15, R38, R15 ;  /* 0x0000000f260f7220 */ /* 0x000fe20000400000 */
[--C-:B------:R-:W-:Y:S01]  /*6510*/  HADD2.F32 R53, -RZ, R55.reuse.H0_H0 ;  /* 0x20000037ff357230 */ /* 0x100fe20000004100 */
[----:B------:R-:W-:Y:S01]  /*6520*/  F2FP.SATFINITE.E5M2.F32.PACK_AB_MERGE_C R96, R2, R0, R97 ;  /* 0x000000000260723e */ /* 0x000fe20004806061 */
[----:B------:R-:W-:Y:S01]  /*6530*/  FFMA R10, R41, R49, R10 ;  /* 0x00000031290a7223 */ /* 0x000fe2000000000a */
[----:B------:R-:W-:Y:S01]  /*6540*/  F2FP.SATFINITE.E5M2.F32.PACK_AB_MERGE_C R97, R11, R6, RZ ;  /* 0x000000060b61723e */ /* 0x000fe200048060ff */
[C---:B------:R-:W-:Y:S01]  /*6550*/  FFMA R15, R41.reuse, R54, R15 ;  /* 0x00000036290f7223 */ /* 0x040fe2000000000f */
[C---:B------:R-:W-:Y:S01]  /*6560*/  FFMA R12, R41.reuse, R51, R12 ;  /* 0x00000033290c7223 */ /* 0x040fe2000000000c */
[----:B------:R-:W-:Y:S01]  /*6570*/  FFMA R13, R41, R56, R13 ;  /* 0x00000038290d7223 */ /* 0x000fe2000000000d */
[----:B------:R-:W-:Y:S01]  /*6580*/  F2FP.SATFINITE.E5M2.F32.PACK_AB_MERGE_C R97, R5, R4, R97 ;  /* 0x000000040561723e */ /* 0x000fe20004806061 */
[----:B------:R-:W-:Y:S01]  /*6590*/  HADD2.F32 R58, -RZ, R55.H1_H1 ;  /* 0x30000037ff3a7230 */ /* 0x000fe20000004100 */
[----:B------:R-:W-:Y:S01]  /*65a0*/  F2FP.SATFINITE.E5M2.F32.PACK_AB_MERGE_C R98, R15, R10, RZ ;  /* 0x0000000a0f62723e */ /* 0x000fe200048060ff */
[----:B------:R-:W-:Y:S02]  /*65b0*/  HADD2.F32 R55, -RZ, R57.H0_H0 ;  /* 0x20000039ff377230 */ /* 0x000fe40000004100 */
[C---:B------:R-:W-:Y:S01]  /*65c0*/  FMUL R14, R38.reuse, R18 ;  /* 0x00000012260e7220 */ /* 0x040fe20000400000 */
[C---:B------:R-:W-:Y:S01]  /*65d0*/  FMUL R19, R38.reuse, R19 ;  /* 0x0000001326137220 */ /* 0x040fe20000400000 */
[--C-:B------:R-:W-:Y:S02]  /*65e0*/  HADD2.F32 R57, -RZ, R59.reuse.H0_H0 ;  /* 0x2000003bff397230 */ /* 0x100fe40000004100 */
[C---:B------:R-:W-:Y:S01]  /*65f0*/  FMUL R18, R38.reuse, R22 ;  /* 0x0000001626127220 */ /* 0x040fe20000400000 */
[C---:B------:R-:W-:Y:S01]  /*6600*/  FFMA R14, R41.reuse, R53, R14 ;  /* 0x00000035290e7223 */ /* 0x040fe2000000000e */
[----:B------:R-:W-:Y:S02]  /*6610*/  HADD2.F32 R62, -RZ, R59.H1_H1 ;  /* 0x3000003bff3e7230 */ /* 0x000fe40000004100 */
[C---:B------:R-:W-:Y:S01]  /*6620*/  FFMA R19, R41.reuse, R58, R19 ;  /* 0x0000003a29137223 */ /* 0x040fe20000000013 */
[----:B------:R-:W-:Y:S02]  /*6630*/  HADD2.F32 R59, -RZ, R61.H0_H0 ;  /* 0x2000003dff3b7230 */ /* 0x000fe40000004100 */
[C---:B------:R-:W-:Y:S01]  /*6640*/  FMUL R23, R38.reuse, R23 ;  /* 0x0000001726177220 */ /* 0x040fe20000400000 */
[C---:B------:R-:W-:Y:S01]  /*6650*/  FFMA R16, R41.reuse, R55, R16 ;  /* 0x0000003729107223 */ /* 0x040fe20000000010 */
[C---:B------:R-:W-:Y:S01]  /*6660*/  FFMA R17, R41.reuse, R60, R17 ;  /* 0x0000003c29117223 */ /* 0x040fe20000000011 */
[--C-:B------:R-:W-:Y:S02]  /*6670*/  HADD2.F32 R61, -RZ, R63.reuse.H0_H0 ;  /* 0x2000003fff3d7230 */ /* 0x100fe40000004100 */
[C---:B------:R-:W-:Y:S01]  /*6680*/  FFMA R18, R41.reuse, R57, R18 ;  /* 0x0000003929127223 */ /* 0x040fe20000000012 */
[----:B------:R-:W-:Y:S02]  /*6690*/  HADD2.F32 R66, -RZ, R63.H1_H1 ;  /* 0x3000003fff427230 */ /* 0x000fe40000004100 */
[C---:B------:R-:W-:Y:S01]  /*66a0*/  FMUL R22, R38.reuse, R26 ;  /* 0x0000001a26167220 */ /* 0x040fe20000400000 */
[----:B------:R-:W-:Y:S02]  /*66b0*/  HADD2.F32 R63, -RZ, R65.H0_H0 ;  /* 0x20000041ff3f7230 */ /* 0x000fe40000004100 */
[C---:B------:R-:W-:Y:S01]  /*66c0*/  FFMA R23, R41.reuse, R62, R23 ;  /* 0x0000003e29177223 */ /* 0x040fe20000000017 */
[C---:B------:R-:W-:Y:S01]  /*66d0*/  FMUL R27, R38.reuse, R27 ;  /* 0x0000001b261b7220 */ /* 0x040fe20000400000 */
[C---:B------:R-:W-:Y:S01]  /*66e0*/  FFMA R20, R41.reuse, R59, R20 ;  /* 0x0000003b29147223 */ /* 0x040fe20000000014 */
[C---:B------:R-:W-:Y:S01]  /*66f0*/  FFMA R21, R41.reuse, R64, R21 ;  /* 0x0000004029157223 */ /* 0x040fe20000000015 */
[--C-:B------:R-:W-:Y:S02]  /*6700*/  HADD2.F32 R65, -RZ, R67.reuse.H0_H0 ;  /* 0x20000043ff417230 */ /* 0x100fe40000004100 */
[C---:B------:R-:W-:Y:S01]  /*6710*/  FFMA R22, R41.reuse, R61, R22 ;  /* 0x0000003d29167223 */ /* 0x040fe20000000016 */
[----:B------:R-:W-:Y:S02]  /*6720*/  HADD2.F32 R70, -RZ, R67.H1_H1 ;  /* 0x30000043ff467230 */ /* 0x000fe40000004100 */
[C---:B------:R-:W-:Y:S01]  /*6730*/  FMUL R26, R38.reuse, R30 ;  /* 0x0000001e261a7220 */ /* 0x040fe20000400000 */
[--C-:B------:R-:W-:Y:S02]  /*6740*/  HADD2.F32 R67, -RZ, R40.reuse.H0_H0 ;  /* 0x20000028ff437230 */ /* 0x100fe40000004100 */
[C---:B------:R-:W-:Y:S01]  /*6750*/  FFMA R27, R41.reuse, R66, R27 ;  /* 0x00000042291b7223 */ /* 0x040fe2000000001b */
[C---:B------:R-:W-:Y:S01]  /*6760*/  FMUL R31, R38.reuse, R31 ;  /* 0x0000001f261f7220 */ /* 0x040fe20000400000 */
[C---:B------:R-:W-:Y:S01]  /*6770*/  FFMA R24, R41.reuse, R63, R24 ;  /* 0x0000003f29187223 */ /* 0x040fe20000000018 */
[----:B------:R-:W-:Y:S02]  /*6780*/  HADD2.F32 R40, -RZ, R40.H1_H1 ;  /* 0x30000028ff287230 */ /* 0x000fe40000004100 */
[C---:B------:R-:W-:Y:S01]  /*6790*/  FFMA R25, R41.reuse, R68, R25 ;  /* 0x0000004429197223 */ /* 0x040fe20000000019 */
[--C-:B------:R-:W-:Y:S02]  /*67a0*/  HADD2.F32 R69, -RZ, R42.reuse.H0_H0 ;  /* 0x2000002aff457230 */ /* 0x100fe40000004100 */
[C---:B------:R-:W-:Y:S01]  /*67b0*/  FFMA R26, R41.reuse, R65, R26 ;  /* 0x00000041291a7223 */ /* 0x040fe2000000001a */
[----:B------:R-:W-:Y:S02]  /*67c0*/  HADD2.F32 R42, -RZ, R42.H1_H1 ;  /* 0x3000002aff2a7230 */ /* 0x000fe40000004100 */
[C---:B------:R-:W-:Y:S01]  /*67d0*/  FMUL R30, R38.reuse, R34 ;  /* 0x00000022261e7220 */ /* 0x040fe20000400000 */
[----:B------:R-:W-:Y:S01]  /*67e0*/  FFMA R31, R41, R70, R31 ;  /* 0x00000046291f7223 */ /* 0x000fe2000000001f */
[----:B------:R-:W-:Y:S01]  /*67f0*/  FMUL R35, R38, R35 ;  /* 0x0000002326237220 */ /* 0x000fe20000400000 */
[----:B------:R-:W-:Y:S01]  /*6800*/  F2FP.SATFINITE.E5M2.F32.PACK_AB_MERGE_C R99, R19, R14, RZ ;  /* 0x0000000e1363723e */ /* 0x000fe200048060ff */
[C---:B------:R-:W-:Y:S01]  /*6810*/  FFMA R28, R41.reuse, R67, R28 ;  /* 0x00000043291c7223 */ /* 0x040fe2000000001c */
[C---:B------:R-:W-:Y:S01]  /*6820*/  FFMA R29, R41.reuse, R40, R29 ;  /* 0x00000028291d7223 */ /* 0x040fe2000000001d */
[C---:B------:R-:W-:Y:S01]  /*6830*/  FFMA R30, R41.reuse, R69, R30 ;  /* 0x00000045291e7223 */ /* 0x040fe2000000001e */
[----:B------:R-:W-:Y:S01]  /*6840*/  FFMA R35, R41, R42, R35 ;  /* 0x0000002a29237223 */ /* 0x000fe20000000023 */
[----:B------:R-:W-:Y:S02]  /*6850*/  F2FP.SATFINITE.E5M2.F32.PACK_AB_MERGE_C R98, R9, R8, R98 ;  /* 0x000000080962723e */ /* 0x000fe40004806062 */
[----:B------:R-:W-:Y:S02]  /*6860*/  F2FP.SATFINITE.E5M2.F32.PACK_AB_MERGE_C R99, R13, R12, R99 ;  /* 0x0000000c0d63723e */ /* 0x000fe40004806063 */
[----:B------:R-:W-:Y:S02]  /*6870*/  F2FP.SATFINITE.E5M2.F32.PACK_AB_MERGE_C R104, R23, R18, RZ ;  /* 0x000000121768723e */ /* 0x000fe400048060ff */
[----:B------:R-:W-:Y:S01]  /*6880*/  F2FP.SATFINITE.E5M2.F32.PACK_AB_MERGE_C R105, R27, R22, RZ ;  /* 0x000000161b69723e */ /* 0x000fe200048060ff */
[----:B------:R1:W-:Y:S01]  /*6890*/  STS.128 [R71+UR44+0x2200], R96 ;  /* 0x0022006047007988 */ /* 0x0003e20008000c2c */
[----:B------:R-:W-:Y:S02]  /*68a0*/  F2FP.SATFINITE.E5M2.F32.PACK_AB_MERGE_C R110, R31, R26, RZ ;  /* 0x0000001a1f6e723e */ /* 0x000fe400048060ff */
[----:B------:R-:W-:Y:S02]  /*68b0*/  F2FP.SATFINITE.E5M2.F32.PACK_AB_MERGE_C R111, R35, R30, RZ ;  /* 0x0000001e236f723e */ /* 0x000fe400048060ff */
[----:B------:R-:W-:Y:S02]  /*68c0*/  F2FP.SATFINITE.E5M2.F32.PACK_AB_MERGE_C R104, R17, R16, R104 ;  /* 0x000000101168723e */ /* 0x000fe40004806068 */
[----:B------:R-:W-:Y:S02]  /*68d0*/  F2FP.SATFINITE.E5M2.F32.PACK_AB_MERGE_C R105, R21, R20, R105 ;  /* 0x000000141569723e */ /* 0x000fe40004806069 */
[----:B------:R-:W-:Y:S02]  /*68e0*/  F2FP.SATFINITE.E5M2.F32.PACK_AB_MERGE_C R106, R25, R24, R110 ;  /* 0x00000018196a723e */ /* 0x000fe4000480606e */
[----:B------:R-:W-:Y:S02]  /*68f0*/  F2FP.SATFINITE.E5M2.F32.PACK_AB_MERGE_C R107, R29, R28, R111 ;  /* 0x0000001c1d6b723e */ /* 0x000fe4000480606f */
[----:B------:R-:W-:Y:S03]  /*6900*/  @P6 SHF.L.U32 R110, R89, 0x1f, RZ ;  /* 0x0000001f596e6819 */ /* 0x000fe600000006ff */
[----:B------:R1:W-:Y:S01]  /*6910*/  STS.128 [R101+0x2210], R104 ;  /* 0x0022106865007388 */ /* 0x0003e20000000c00 */
[----:B------:R-:W-:Y:S01]  /*6920*/  @!PT LDS RZ, [RZ] ;  /* 0x00000000fffff984 */ /* 0x000fe20000000800 */
[----:B------:R-:W-:Y:S01]  /*6930*/  @!PT LDS RZ, [RZ] ;  /* 0x00000000fffff984 */ /* 0x000fe20000000800 */
[----:B------:R-:W-:Y:S01]  /*6940*/  @!PT LDS RZ, [RZ] ;  /* 0x00000000fffff984 */ /* 0x000fe20000000800 */
[----:B------:R-:W-:Y:S01]  /*6950*/  @!PT LDS RZ, [RZ] ;  /* 0x00000000fffff984 */ /* 0x000fe20000000800 */
[----:B------:R2:W-:Y:S07]  /*6960*/  MEMBAR.ALL.CTA ;  /* 0x0000000000007992 */ /* 0x0005ee0000008000 */
[----:B--2---:R-:W2:Y:S02]  /*6970*/  FENCE.VIEW.ASYNC.S ;  /* 0x00000000000073c6 */ /* 0x004ea40000000000 */
[----:B--2---:R-:W-:Y:S06]  /*6980*/  BAR.SYNC.DEFER_BLOCKING 0x1, 0x80 ;  /* 0x0042000000007b1d */ /* 0x004fec0000010000 */
[----:B------:R-:W-:Y:S05]  /*6990*/  @P0 BRA `(.L_x_103) ;  /* 0x0000000000280947 */ /* 0x000fea0003800000 */
[----:B------:R-:W2:Y:S01]  /*69a0*/  LDCU.64 UR6, c[0x0][0x348] ;  /* 0x00006900ff0677ac */ /* 0x000ea20008000a00 */
[----:B------:R-:W-:Y:S01]  /*69b0*/  UIADD3 UR4, UPT, UPT, UR44, 0x2200, URZ ;  /* 0x000022002c047890 */ /* 0x000fe2000fffe0ff */
[----:B------:R-:W-:Y:S05]  /*69c0*/  UMOV UR51, UR36 ;  /* 0x0000002400337c82 */ /* 0x000fea0008000000 */
[----:B------:R-:W-:Y:S04]  /*69d0*/  MOV R94, UR4 ;  /* 0x00000004005e7c02 */ /* 0x000fe80008000f00 */
[----:B------:R-:W-:Y:S01]  /*69e0*/  R2UR UR48, R94 ;  /* 0x000000005e3072ca */ /* 0x000fe200000e0000 */
[----:B--2---:R-:W-:Y:S04]  /*69f0*/  UIADD3 UR4, UP0, UPT, UR6, 0x680, URZ ;  /* 0x0000068006047890 */ /* 0x004fe8000ff1e0ff */
[----:B------:R-:W-:Y:S09]  /*6a00*/  UIADD3.X UR5, UPT, UPT, URZ, UR7, URZ, UP0, !UPT ;  /* 0x00000007ff057290 */ /* 0x000ff200087fe4ff */
[----:B------:R2:W-:Y:S01]  /*6a10*/  UTMASTG.3D [UR48], [UR4] ;  /* 0x00000030040073b5 */ /* 0x0005e20008010000 */
[----:B------:R0:W-:Y:S01]  /*6a20*/  UTMACMDFLUSH ;  /* 0x00000000000079b7 */ /* 0x0001e20000000000 */
[----:B--2---:R-:W-:Y:S04]  /*6a30*/  DEPBAR.LE SB0, 0x1 ;  /* 0x000080400000791a */ /* 0x004fe80000000000 */
.L_x_103:
[----:B------:R-:W-:Y:S05]  /*6a40*/  BSYNC.RECONVERGENT B0 ;  /* 0x0000000000007941 */ /* 0x000fea0003800200 */
.L_x_102:
[----:B------:R-:W-:Y:S06]  /*6a50*/  BAR.SYNC.DEFER_BLOCKING 0x1, 0x80 ;  /* 0x0042000000007b1d */ /* 0x000fec0000010000 */
[----:B------:R-:W2:Y:S01]  /*6a60*/  @P6 SYNCS.PHASECHK.TRANS64.TRYWAIT P0, [R109+URZ+0x50], R110 ;  /* 0x0000506e6d0065a7 */ /* 0x000ea200080011ff */
[----:B------:R-:W-:Y:S01]  /*6a70*/  BSSY B1, `(.L_x_104) ;  /* 0x0000020000017945 */ /* 0x000fe20003800000 */
[----:B--2---:R-:W-:Y:S03]  /*6a80*/  @P6 SEL R102, RZ, 0x1, !P0 ;  /* 0x00000001ff666807 */ /* 0x004fe60004000000 */
[----:B------:R-:W-:Y:S05]  /*6a90*/  @!P6 BRA `(.L_x_105) ;  /* 0x000000000074e947 */ /* 0x000fea0003800000 */
[----:B------:R-:W-:Y:S01]  /*6aa0*/  ISETP.NE.AND P1, PT, R103, RZ, PT ;  /* 0x000000ff6700720c */ /* 0x000fe20003f25270 */
[----:B------:R-:W2:Y:S01]  /*6ab0*/  S2R R0, SR_CgaCtaId ;  /* 0x0000000000007919 */ /* 0x000ea20000008800 */
[----:B------:R-:W-:Y:S01]  /*6ac0*/  ISETP.NE.AND P0, PT, R102, RZ, PT ;  /* 0x000000ff6600720c */ /* 0x000fe20003f05270 */
[----:B------:R-:W-:Y:S10]  /*6ad0*/  BSSY B0, `(.L_x_106) ;  /* 0x0000008000007945 */ /* 0x000ff40003800000 */
[----:B------:R-:W-:Y:S05]  /*6ae0*/  @P1 IMAD R2, R90, 0x1000, R71 ;  /* 0x000010005a021824 */ /* 0x000fea00078e0247 */
[----:B------:R-:W-:Y:S05]  /*6af0*/  @P1 IADD3 R3, PT, PT, R2, UR44, RZ ;  /* 0x0000002c02031c10 */ /* 0x000fea000fffe0ff */
[----:B------:R-:W-:Y:S01]  /*6b00*/  @P1 IMAD.IADD R3, R3, 0x1, R108 ;  /* 0x0000000103031824 */ /* 0x000fe200078e026c */
[----:B------:R-:W-:Y:S06]  /*6b10*/  @P0 BRA `(.L_x_107) ;  /* 0x00000000000c0947 */ /* 0x000fec0003800000 */
[----:B------:R-:W-:Y:S04]  /*6b20*/  SHF.L.U32 R4, R89, 0x1f, RZ ;  /* 0x0000001f59047819 */ /* 0x000fe800000006ff */
[----:B------:R-:W3:Y:S02]  /*6b30*/  SYNCS.PHASECHK.TRANS64.TRYWAIT P0, [R109+URZ+0x50], R4 ;  /* 0x000050046d0075a7 */ /* 0x000ee400080011ff */
[----:B---3--:R-:W-:Y:S05]  /*6b40*/  @!P0 BRA `(.L_x_108) ;  /* 0x0000001400c88947 */ /* 0x008fea0003800000 */
.L_x_107:
[----:B------:R-:W-:Y:S05]  /*6b50*/  BSYNC B0 ;  /* 0x0000000000007941 */ /* 0x000fea0003800000 */
.L_x_106:
[----:B------:R-:W-:Y:S01]  /*6b60*/  ISETP.NE.AND P0, PT, R103, RZ, PT ;  /* 0x000000ff6700720c */ /* 0x000fe20003f05270 */
[----:B---3--:R-:W-:Y:S02]  /*6b70*/  VIADD R109, R109, 0x60 ;  /* 0x000000606d6d7836 */ /* 0x008fe40000000000 */
[----:B------:R-:W-:Y:S03]  /*6b80*/  VIADD R90, R90, 0x1 ;  /* 0x000000015a5a7836 */ /* 0x000fe60000000000 */
[----:B--2---:R-:W-:Y:S07]  /*6b90*/  PRMT R0, R0, 0x654, R109 ;  /* 0x0000065400007816 */ /* 0x004fee000000006d */
[----:B------:R2:W3:Y:S04]  /*6ba0*/  @P0 LDS.128 R72, [R2+UR44+0x200] ;  /* 0x0002002c02480984 */ /* 0x0004e80008000c00 */
[----:B------:R2:W4:Y:S01]  /*6bb0*/  @P0 LDS.128 R76, [R3+0x210] ;  /* 0x00021000034c0984 */ /* 0x0005220000000c00 */
        /* <DEDUP_REMOVED lines=10> */
[----:B--23--:R-:W-:Y:S02]  /*6c60*/  LOP3.LUT R89, R89, R0, RZ, 0x3c, !PT ;  /* 0x0000000059597212 */ /* 0x00cfe400078e3cff */
.L_x_105:
[----:B------:R-:W-:Y:S05]  /*6c70*/  BSYNC B1 ;  /* 0x0000000000017941 */ /* 0x000fea0003800000 */
.L_x_104:
[----:B------:R-:W-:Y:S05]  /*6c80*/  VIADD R0, R39, 0x40 ;  /* 0x0000004027007836 */ /* 0x000fea0000000000 */
[----:B------:R-:W-:Y:S04]  /*6c90*/  SHF.R.U32.HI R0, RZ, 0x15, R0 ;  /* 0x00000015ff007819 */ /* 0x000fe80000011600 */
[----:B------:R-:W-:Y:S11]  /*6ca0*/  LOP3.LUT P0, RZ, R0, 0x3, R85, 0x48, !PT ;  /* 0x0000000300ff7812 */ /* 0x000ff60007804855 */
[----:B------:R-:W-:Y:S02]  /*6cb0*/  @!UPT UIADD3 URZ, UPT, UPT, URZ, URZ, URZ ;  /* 0x000000fffffff290 */ /* 0x000fe4000fffe0ff */
[----:B------:R-:W-:Y:S05]  /*6cc0*/  @!P0 BRA `(.L_x_109) ;  /* 0x0000000000408947 */ /* 0x000fea0003800000 */
[----:B------:R-:W2:Y:S01]  /*6cd0*/  LDCU.64 UR8, c[0x4][0x70] ;  /* 0x01000e00ff0877ac */ /* 0x000ea20008000a00 */
[----:B------:R-:W-:Y:S01]  /*6ce0*/  MOV R3, 0x0 ;  /* 0x0000000000037802 */ /* 0x000fe20000000f00 */
[----:B------:R-:W-:Y:S02]  /*6cf0*/  HFMA2 R12, -RZ, RZ, 0, 5.9604644775390625e-08 ;  /* 0x00000001ff0c7431 */ /* 0x000fe400000001ff */
[----:B------:R-:W-:Y:S02]  /*6d00*/  IMAD.MOV.U32 R8, RZ, RZ, 0x192 ;  /* 0x00000192ff087424 */ /* 0x000fe400078e00ff */
[----:B------:R-:W-:Y:S01]  /*6d10*/  IMAD.MOV.U32 R13, RZ, RZ, RZ ;  /* 0x000000ffff0d7224 */ /* 0x000fe200078e00ff */
[----:B------:R-:W3:Y:S01]  /*6d20*/  LDCU.64 UR6, c[0x4][0x78] ;  /* 0x01000f00ff0677ac */ /* 0x000ee20008000a00 */
[----:B------:R-:W1:Y:S01]  /*6d30*/  LDC.64 R2, c[0x4][R3] ;  /* 0x0100000003027b82 */ /* 0x000e620000000a00 */
[----:B------:R-:W5:Y:S01]  /*6d40*/  LDCU.64 UR4, c[0x4][0x10] ;  /* 0x01000200ff0477ac */ /* 0x000f620008000a00 */
[----:B--2---:R-:W-:Y:S01]  /*6d50*/  MOV R5, UR9 ;  /* 0x0000000900057c02 */ /* 0x004fe20008000f00 */
[----:B------:R-:W-:Y:S01]  /*6d60*/  IMAD.U32 R4, RZ, RZ, UR8 ;  /* 0x00000008ff047e24 */ /* 0x000fe2000f8e00ff */
[----:B---3--:R-:W-:Y:S01]  /*6d70*/  MOV R7, UR7 ;  /* 0x0000000700077c02 */ /* 0x008fe20008000f00 */
[----:B------:R-:W-:Y:S01]  /*6d80*/  IMAD.U32 R6, RZ, RZ, UR6 ;  /* 0x00000006ff067e24 */ /* 0x000fe2000f8e00ff */
[----:B-----5:R-:W-:Y:S01]  /*6d90*/  MOV R11, UR5 ;  /* 0x00000005000b7c02 */ /* 0x020fe20008000f00 */
[----:B------:R-:W-:Y:S02]  /*6da0*/  IMAD.U32 R10, RZ, RZ, UR4 ;  /* 0x00000004ff0a7e24 */ /* 0x000fe4000f8e00ff */
[----:B------:R-:W-:Y:S07]  /*6db0*/  LEPC R20, `(.L_x_109) ;  /* 0x000000001014794e */ /* 0x000fee0000000000 */
[----:B-1--4-:R-:W-:Y:S05]  /*6dc0*/  CALL.ABS.NOINC R2 ;  /* 0x0000000002007343 */ /* 0x012fea0003c00000 */
.L_x_109:
[----:B------:R-:W-:Y:S01]  /*6dd0*/  ISETP.NE.AND P0, PT, R95, RZ, PT ;  /* 0x000000ff5f00720c */ /* 0x000fe20003f05270 */
[----:B------:R-:W-:Y:S05]  /*6de0*/  WARPSYNC.ALL ;  /* 0x0000000000007948 */ /* 0x000fea0003800000 */
[----:B------:R-:W-:Y:S01]  /*6df0*/  R2UR UR4, R39 ;  /* 0x00000000270472ca */ /* 0x000fe200000e0000 */
[----:B------:R-:W2:Y:S01]  /*6e00*/  S2UR UR6, SR_CgaCtaId ;  /* 0x00000000000679c3 */ /* 0x000ea20000008800 */
[-C--:B------:R-:W-:Y:S01]  /*6e10*/  F2FP.F16.E5M2.UNPACK_B R42, R72.reuse ;  /* 0x00000048ff2a723e */ /* 0x080fe200020004ff */
[----:B------:R-:W-:Y:S01]  /*6e20*/  BSSY.RECONVERGENT B0, `(.L_x_110) ;  /* 0x000009c000007945 */ /* 0x000fe20003800200 */
[----:B------:R-:W-:Y:S02]  /*6e30*/  F2FP.F16.E5M2.UNPACK_B R72, R72.H1 ;  /* 0x00000048ff48723e */ /* 0x000fe400030004ff */
[-C--:B------:R-:W-:Y:S01]  /*6e40*/  F2FP.F16.E5M2.UNPACK_B R46, R73.reuse ;  /* 0x00000049ff2e723e */ /* 0x080fe200020004ff */
[--C-:B------:R-:W-:Y:S01]  /*6e50*/  HADD2.F32 R40, -RZ, R42.reuse.H0_H0 ;  /* 0x2000002aff287230 */ /* 0x100fe20000004100 */
[----:B------:R-:W-:Y:S01]  /*6e60*/  F2FP.F16.E5M2.UNPACK_B R73, R73.H1 ;  /* 0x00000049ff49723e */ /* 0x000fe200030004ff */
[----:B------:R-:W-:Y:S01]  /*6e70*/  HADD2.F32 R42, -RZ, R42.H1_H1 ;  /* 0x3000002aff2a7230 */ /* 0x000fe20000004100 */
[-C--:B------:R-:W-:Y:S01]  /*6e80*/  F2FP.F16.E5M2.UNPACK_B R50, R74.reuse ;  /* 0x0000004aff32723e */ /* 0x080fe200020004ff */
[----:B------:R-:W-:Y:S01]  /*6e90*/  HADD2.F32 R43, -RZ, R72.H0_H0 ;  /* 0x20000048ff2b7230 */ /* 0x000fe20000004100 */
[----:B------:R-:W-:Y:S01]  /*6ea0*/  F2FP.F16.E5M2.UNPACK_B R74, R74.H1 ;  /* 0x0000004aff4a723e */ /* 0x000fe200030004ff */
[----:B------:R-:W-:Y:S01]  /*6eb0*/  LDTM.16dp32bit_t0_t15.x32 R4, tmem[UR4+0x40] ;  /* 0x00004004000479ee */ /* 0x000fe20008a80000 */
[----:B------:R-:W3:Y:S01]  /*6ec0*/  LDTM.16dp32bit_t16_t31.x32 R4, tmem[UR4+0x60] ;  /* 0x00006004000479ee */ /* 0x000ee20008aa0000 */
[----:B------:R-:W-:Y:S01]  /*6ed0*/  NOP ;  /* 0x0000000000007918 */ /* 0x000fe20000000000 */
[--C-:B------:R-:W-:Y:S01]  /*6ee0*/  HADD2.F32 R45, -RZ, R46.reuse.H0_H0 ;  /* 0x2000002eff2d7230 */ /* 0x100fe20000004100 */
[----:B------:R-:W-:Y:S01]  /*6ef0*/  R2UR UR5, R100 ;  /* 0x00000000640572ca */ /* 0x000fe200000e0000 */
[----:B------:R-:W-:Y:S01]  /*6f00*/  HADD2.F32 R46, -RZ, R46.H1_H1 ;  /* 0x3000002eff2e7230 */ /* 0x000fe20000004100 */
[----:B------:R-:W-:Y:S01]  /*6f10*/  F2FP.F16.E5M2.UNPACK_B R54, R75 ;  /* 0x0000004bff36723e */ /* 0x000fe200020004ff */
[--C-:B------:R-:W-:Y:S01]  /*6f20*/  HADD2.F32 R49, -RZ, R50.reuse.H0_H0 ;  /* 0x20000032ff317230 */ /* 0x100fe20000004100 */
[----:B----4-:R-:W-:Y:S01]  /*6f30*/  F2FP.F16.E5M2.UNPACK_B R58, R76 ;  /* 0x0000004cff3a723e */ /* 0x010fe200020004ff */
[----:B------:R-:W-:Y:S01]  /*6f40*/  HADD2.F32 R50, -RZ, R50.H1_H1 ;  /* 0x30000032ff327230 */ /* 0x000fe20000004100 */
[----:B------:R-:W-:Y:S01]  /*6f50*/  F2FP.F16.E5M2.UNPACK_B R62, R77 ;  /* 0x0000004dff3e723e */ /* 0x000fe200020004ff */
[--C-:B------:R-:W-:Y:S01]  /*6f60*/  HADD2.F32 R53, -RZ, R54.reuse.H0_H0 ;  /* 0x20000036ff357230 */ /* 0x100fe20000004100 */
[----:B------:R-:W-:Y:S01]  /*6f70*/  F2FP.F16.E5M2.UNPACK_B R66, R78 ;  /* 0x0000004eff42723e */ /* 0x000fe200020004ff */
[----:B------:R-:W-:Y:S01]  /*6f80*/  HADD2.F32 R54, -RZ, R54.H1_H1 ;  /* 0x30000036ff367230 */ /* 0x000fe20000004100 */
[----:B------:R-:W-:Y:S01]  /*6f90*/  F2FP.F16.E5M2.UNPACK_B R69, R79 ;  /* 0x0000004fff45723e */ /* 0x000fe200020004ff */
[--C-:B------:R-:W-:Y:S01]  /*6fa0*/  HADD2.F32 R57, -RZ, R58.reuse.H0_H0 ;  /* 0x2000003aff397230 */ /* 0x100fe20000004100 */
[----:B------:R-:W-:Y:S01]  /*6fb0*/  F2FP.F16.E5M2.UNPACK_B R75, R75.H1 ;  /* 0x0000004bff4b723e */ /* 0x000fe200030004ff */
[----:B------:R-:W-:Y:S01]  /*6fc0*/  UIADD3 UR4, UPT, UPT, UR5, 0xc0, URZ ;  /* 0x000000c005047890 */ /* 0x000fe2000fffe0ff */
[----:B------:R-:W-:Y:S01]  /*6fd0*/  HADD2.F32 R59, -RZ, R58.H1_H1 ;  /* 0x3000003aff3b7230 */ /* 0x000fe20000004100 */
[----:B------:R-:W-:Y:S01]  /*6fe0*/  F2FP.F16.E5M2.UNPACK_B R76, R76.H1 ;  /* 0x0000004cff4c723e */ /* 0x000fe200030004ff */
[--C-:B------:R-:W-:Y:S01]  /*6ff0*/  HADD2.F32 R61, -RZ, R62.reuse.H0_H0 ;  /* 0x2000003eff3d7230 */ /* 0x100fe20000004100 */
[----:B------:R-:W-:Y:S01]  /*7000*/  F2FP.F16.E5M2.UNPACK_B R77, R77.H1 ;  /* 0x0000004dff4d723e */ /* 0x000fe200030004ff */
[----:B------:R-:W-:Y:S01]  /*7010*/  HADD2.F32 R62, -RZ, R62.H1_H1 ;  /* 0x3000003eff3e7230 */ /* 0x000fe20000004100 */
[----:B------:R-:W-:Y:S01]  /*7020*/  F2FP.F16.E5M2.UNPACK_B R78, R78.H1 ;  /* 0x0000004eff4e723e */ /* 0x000fe200030004ff */
[--C-:B------:R-:W-:Y:S01]  /*7030*/  HADD2.F32 R65, -RZ, R66.reuse.H0_H0 ;  /* 0x20000042ff417230 */ /* 0x100fe20000004100 */
[----:B--2---:R-:W-:Y:S01]  /*7040*/  UPRMT UR4, UR6, 0x654, UR4 ;  /* 0x0000065406047896 */ /* 0x004fe20008000004 */
        /* <DEDUP_REMOVED lines=8> */
[----:B------:R-:W-:Y:S01]  /*70d0*/  SYNCS.ARRIVE.TRANS64.RED.A1T0 RZ, [UR4], RZ ;  /* 0x000000ffffff79a7 */ /* 0x000fe20008100404 */
        /* <DEDUP_REMOVED lines=15> */
[--C-:B------:R-:W-:Y:S02]  /*71d0*/  HADD2.F32 R47, -RZ, R73.reuse.H0_H0 ;  /* 0x20000049ff2f7230 */ /* 0x100fe40000004100 */
[C---:B------:R-:W-:Y:S01]  /*71e0*/  FMUL R10, R38.reuse, R10 ;  /* 0x0000000a260a7220 */ /* 0x040fe20000400000 */
[C---:B------:R-:W-:Y:S01]  /*71f0*/  FFMA R6, R41.reuse, R43, R6 ;  /* 0x0000002b29067223 */ /* 0x040fe20000000006 */
[----:B------:R-:W-:Y:S02]  /*7200*/  HADD2.F32 R48, -RZ, R73.H1_H1 ;  /* 0x30000049ff307230 */ /* 0x000fe40000004100 */
[C---:B------:R-:W-:Y:S01]  /*7210*/  FFMA R7, R41.reuse, R44, R7 ;  /* 0x0000002c29077223 */ /* 0x040fe20000000007 */
[C---:B------:R-:W-:Y:S01]  /*7220*/  FFMA R8, R41.reuse, R45, R8 ;  /* 0x0000002d29087223 */ /* 0x040fe20000000008 */
[C---:B------:R-:W-:Y:S01]  /*7230*/  FFMA R9, R41.reuse, R46, R9 ;  /* 0x0000002e29097223 */ /* 0x040fe20000000009 */
[----:B------:R-:W-:Y:S01]  /*7240*/  FFMA R10, R41, R47, R10 ;  /* 0x0000002f290a7223 */ /* 0x000fe2000000000a */
[----:B------:R-:W-:Y:S01]  /*7250*/  HADD2.F32 R43, -RZ, R69.H0_H0 ;  /* 0x20000045ff2b7230 */ /* 0x000fe20000004100 */
[----:B-1----:R-:W-:Y:S01]  /*7260*/  F2FP.SATFINITE.E5M2.F32.PACK_AB_MERGE_C R96, R7, R6, RZ ;  /* 0x000000060760723e */ /* 0x002fe200048060ff */
[C---:B------:R-:W-:Y:S01]  /*7270*/  FMUL R11, R38.reuse, R11 ;  /* 0x0000000b260b7220 */ /* 0x040fe20000400000 */
[--C-:B------:R-:W-:Y:S02]  /*7280*/  HADD2.F32 R51, -RZ, R74.reuse.H0_H0 ;  /* 0x2000004aff337230 */ /* 0x100fe40000004100 */
[C---:B------:R-:W-:Y:S01]  /*7290*/  FMUL R14, R38.reuse, R14 ;  /* 0x0000000e260e7220 */ /* 0x040fe20000400000 */
[----:B------:R-:W-:Y:S01]  /*72a0*/  HADD2.F32 R52, -RZ, R74.H1_H1 ;  /* 0x3000004aff347230 */ /* 0x000fe20000004100 */
[----:B------:R-:W-:Y:S01]  /*72b0*/  F2FP.SATFINITE.E5M2.F32.PACK_AB_MERGE_C R96, R5, R4, R96 ;  /* 0x000000040560723e */ /* 0x000fe20004806060 */
[C---:B------:R-:W-:Y:S01]  /*72c0*/  FFMA R11, R41.reuse, R48, R11 ;  /* 0x00000030290b7223 */ /* 0x040fe2000000000b */
[C---:B------:R-:W-:Y:S01]  /*72d0*/  FFMA R12, R41.reuse, R49, R12 ;  /* 0x00000031290c7223 */ /* 0x040fe2000000000c */
[C---:B------:R-:W-:Y:S01]  /*72e0*/  FFMA R13, R41.reuse, R50, R13 ;  /* 0x00000032290d7223 */ /* 0x040fe2000000000d */
[----:B------:R-:W-:Y:S01]  /*72f0*/  FFMA R14, R41, R51, R14 ;  /* 0x00000033290e7223 */ /* 0x000fe2000000000e */
[C---:B------:R-:W-:Y:S01]  /*7300*/  FMUL R15, R38.reuse, R15 ;  /* 0x0000000f260f7220 */ /* 0x040fe20000400000 */
[----:B------:R-:W-:Y:S01]  /*7310*/  F2FP.F16.E5M2.UNPACK_B R79, R79.H1 ;  /* 0x0000004fff4f723e */ /* 0x000fe200030004ff */
[--C-:B------:R-:W-:Y:S01]  /*7320*/  HADD2.F32 R55, -RZ, R75.reuse.H0_H0 ;  /* 0x2000004bff377230 */ /* 0x100fe20000004100 */
[----:B------:R-:W-:Y:S01]  /*7330*/  F2FP.SATFINITE.E5M2.F32.PACK_AB_MERGE_C R97, R11, R10, RZ ;  /* 0x0000000a0b61723e */ /* 0x000fe200048060ff */
[C---:B------:R-:W-:Y:S01]  /*7340*/  FFMA R15, R41.reuse, R52, R15 ;  /* 0x00000034290f7223 */ /* 0x040fe2000000000f */
[C---:B------:R-:W-:Y:S01]  /*7350*/  FFMA R16, R41.reuse, R53, R16 ;  /* 0x0000003529107223 */ /* 0x040fe20000000010 */
[----:B------:R-:W-:Y:S01]  /*7360*/  FFMA R17, R41, R54, R17 ;  /* 0x0000003629117223 */ /* 0x000fe20000000011 */
[----:B------:R-:W-:Y:S01]  /*7370*/  F2FP.SATFINITE.E5M2.F32.PACK_AB_MERGE_C R97, R9, R8, R97 ;  /* 0x000000080961723e */ /* 0x000fe20004806061 */
[----:B------:R-:W-:Y:S01]  /*7380*/  HADD2.F32 R56, -RZ, R75.H1_H1 ;  /* 0x3000004bff387230 */ /* 0x000fe20000004100 */
[----:B------:R-:W-:Y:S01]  /*7390*/  F2FP.SATFINITE.E5M2.F32.PACK_AB_MERGE_C R98, R15, R14, RZ ;  /* 0x0000000e0f62723e */ /* 0x000fe200048060ff */
[C---:B------:R-:W-:Y:S01]  /*73a0*/  FMUL R18, R38.reuse, R18 ;  /* 0x0000001226127220 */ /* 0x040fe20000400000 */
[C---:B------:R-:W-:Y:S01]  /*73b0*/  FMUL R19, R38.reuse, R19 ;  /* 0x0000001326137220 */ /* 0x040fe20000400000 */
[--C-:B------:R-:W-:Y:S02]  /*73c0*/  HADD2.F32 R58, -RZ, R76.reuse.H0_H0 ;  /* 0x2000004cff3a7230 */ /* 0x100fe40000004100 */
[C---:B------:R-:W-:Y:S01]  /*73d0*/  FMUL R3, R38.reuse, R22 ;  /* 0x0000001626037220 */ /* 0x040fe20000400000 */
[C---:B------:R-:W-:Y:S01]  /*73e0*/  FFMA R18, R41.reuse, R55, R18 ;  /* 0x0000003729127223 */ /* 0x040fe20000000012 */
[----:B------:R-:W-:Y:S02]  /*73f0*/  HADD2.F32 R60, -RZ, R76.H1_H1 ;  /* 0x3000004cff3c7230 */ /* 0x000fe40000004100 */
        /* <DEDUP_REMOVED lines=42> */
[----:B------:R-:W-:Y:S03]  /*76a0*/  IADD3 R70, PT, PT, R36, 0x1, RZ ;  /* 0x0000000124467810 */ /* 0x000fe60007ffe0ff */
        /* <DEDUP_REMOVED lines=10> */
[----:B------:R-:W-:Y:S02]  /*7750*/  UIADD3 UR9, UPT, UPT, UR49, 0x40, URZ ;  /* 0x0000004031097890 */ /* 0x000fe4000fffe0ff */
[----:B------:R-:W-:Y:S01]  /*7760*/  UIADD3 UR8, UPT, UPT, UR44, 0x3200, URZ ;  /* 0x000032002c087890 */ /* 0x000fe2000fffe0ff */
[----:B------:R-:W-:Y:S01]  /*7770*/  UMOV UR10, UR50 ;  /* 0x00000032000a7c82 */ /* 0x000fe20008000000 */
[----:B------:R-:W-:Y:S01]  /*7780*/  UMOV UR11, UR36 ;  /* 0x00000024000b7c82 */ /* 0x000fe20008000000 */
[----:B--2---:R-:W-:Y:S04]  /*7790*/  UIADD3 UR4, UP0, UPT, UR6, 0x680, URZ ;  /* 0x0000068006047890 */ /* 0x004fe8000ff1e0ff */
[----:B------:R-:W-:Y:S09]  /*77a0*/  UIADD3.X UR5, UPT, UPT, URZ, UR7, URZ, UP0, !UPT ;  /* 0x00000007ff057290 */ /* 0x000ff200087fe4ff */
[----:B------:R2:W-:Y:S01]  /*77b0*/  UTMASTG.3D [UR8], [UR4] ;  /* 0x00000008040073b5 */ /* 0x0005e20008010000 */
[----:B------:R0:W-:Y:S01]  /*77c0*/  UTMACMDFLUSH ;  /* 0x00000000000079b7 */ /* 0x0001e20000000000 */
[----:B--2---:R-:W-:Y:S04]  /*77d0*/  DEPBAR.LE SB0, 0x1 ;  /* 0x000080400000791a */ /* 0x004fe80000000000 */
.L_x_111:
[----:B------:R-:W-:Y:S05]  /*77e0*/  BSYNC.RECONVERGENT B0 ;  /* 0x0000000000007941 */ /* 0x000fea0003800200 */
.L_x_110:
[----:B------:R-:W-:Y:S01]  /*77f0*/  BAR.SYNC.DEFER_BLOCKING 0x1, 0x80 ;  /* 0x0042000000007b1d */ /* 0x000fe20000010000 */
[----:B------:R-:W-:Y:S01]  /*7800*/  ISETP.NE.AND P0, PT, R87, 0x2, PT ;  /* 0x000000025700780c */ /* 0x000fe20003f05270 */
[----:B------:R-:W-:Y:S01]  /*7810*/  UISETP.NE.AND UP0, UPT, UR45, URZ, UPT ;  /* 0x000000ff2d00728c */ /* 0x000fe2000bf05270 */
[----:B------:R-:W-:Y:S01]  /*7820*/  ISETP.NE.AND P1, PT, R70, 0x4, PT ;  /* 0x000000044600780c */ /* 0x000fe20003f25270 */
[----:B------:R-:W-:Y:S01]  /*7830*/  UIADD3 UR20, UPT, UPT, UR37, UR59, URZ ;  /* 0x0000003b25147290 */ /* 0x000fe2000fffe0ff */
[----:B------:R-:W-:Y:S01]  /*7840*/  SEL R0, RZ, 0x1, P0 ;  /* 0x00000001ff007807 */ /* 0x000fe20000000000 */
[----:B------:R-:W-:Y:S01]  /*7850*/  UIADD3 UR16, UPT, UPT, UR38, UR62, URZ ;  /* 0x0000003e26107290 */ /* 0x000fe2000fffe0ff */
[----:B------:R-:W-:Y:S02]  /*7860*/  SEL R3, RZ, 0x1, P1 ;  /* 0x00000001ff037807 */ /* 0x000fe40000800000 */
[----:B------:R-:W-:Y:S02]  /*7870*/  LOP3.LUT R91, R91, R0, RZ, 0x3c, !PT ;  /* 0x000000005b5b7212 */ /* 0x000fe400078e3cff */
[----:B------:R-:W-:Y:S02]  /*7880*/  LOP3.LUT R92, R92, R3, RZ, 0x3c, !PT ;  /* 0x000000035c5c7212 */ /* 0x000fe400078e3cff */
[----:B------:R-:W-:Y:S02]  /*7890*/  SEL R87, R87, RZ, P0 ;  /* 0x000000ff57577207 */ /* 0x000fe40000000000 */
[----:B------:R-:W-:Y:S01]  /*78a0*/  SEL R36, R70, RZ, P1 ;  /* 0x000000ff46247207 */ /* 0x000fe20000800000 */
[----:B------:R-:W-:Y:S01]  /*78b0*/  UMOV UR36, UR58 ;  /* 0x0000003a00247c82 */ /* 0x000fe20008000000 */
[----:B------:R-:W-:Y:S05]  /*78c0*/  BRA.U UP0, `(.L_x_112) ;  /* 0xffffffd500987547 */ /* 0x000fea000b83ffff */
[----:B------:R-:W-:Y:S05]  /*78d0*/  EXIT ;  /* 0x000000000000794d */ /* 0x000fea0003800000 */
.L_x_24:
[----:B--2---:R2:W3:Y:S02]  /*78e0*/  SYNCS.PHASECHK.TRANS64.TRYWAIT P0, [R0+URZ+0xf0], R3 ;  /* 0x0000f003000075a7 */ /* 0x0044e400080011ff */
[----:B---3--:R-:W-:Y:S05]  /*78f0*/  @!P0 NANOSLEEP.SYNCS 0x989680 ;  /* 0x009896800000895d */ /* 0x008fea0003900000 */
[----:B------:R-:W3:Y:S02]  /*7900*/  @!P0 SYNCS.PHASECHK.TRANS64 P0, [R0+URZ+0xf0], R3 ;  /* 0x0000f003000085a7 */ /* 0x000ee400080010ff */
[----:B---3--:R-:W-:Y:S05]  /*7910*/  @!P0 BRA `(.L_x_24) ;  /* 0xfffffffc00f08947 */ /* 0x008fea000383ffff */
[----:B------:R-:W-:Y:S05]  /*7920*/  BRA `(.L_x_113) ;  /* 0xffffff9c00d87947 */ /* 0x000fea000383ffff */
.L_x_27:
[----:B--2---:R-:W-:-:S07]  /*7930*/  MOV R0, UR33 ;  /* 0x0000002100007c02 */ /* 0x004fce0008000f00 */
.L_x_114:
[----:B--2---:R2:W3:Y:S02]  /*7940*/  SYNCS.PHASECHK.TRANS64.TRYWAIT P0, [R0+URZ+0x28], R3 ;  /* 0x00002803000075a7 */ /* 0x0044e400080011ff */
[----:B---3--:R-:W-:Y:S05]  /*7950*/  @!P0 NANOSLEEP.SYNCS 0x989680 ;  /* 0x009896800000895d */ /* 0x008fea0003900000 */
[----:B------:R-:W3:Y:S02]  /*7960*/  @!P0 SYNCS.PHASECHK.TRANS64 P0, [R0+URZ+0x28], R3 ;  /* 0x00002803000085a7 */ /* 0x000ee400080010ff */
[----:B---3--:R-:W-:Y:S05]  /*7970*/  @!P0 BRA `(.L_x_114) ;  /* 0xfffffffc00f08947 */ /* 0x008fea000383ffff */
[----:B------:R-:W-:Y:S05]  /*7980*/  BRA `(.L_x_26) ;  /* 0xffffffa000187947 */ /* 0x000fea000383ffff */
.L_x_34:
[----:B-1----:R-:W-:-:S07]  /*7990*/  MOV R0, UR17 ;  /* 0x0000001100007c02 */ /* 0x002fce0008000f00 */
.L_x_115:
[----:B-1----:R1:W2:Y:S02]  /*79a0*/  SYNCS.PHASECHK.TRANS64.TRYWAIT P0, [R0+URZ+0x28], R3 ;  /* 0x00002803000075a7 */ /* 0x0022a400080011ff */
[----:B--2---:R-:W-:Y:S05]  /*79b0*/  @!P0 NANOSLEEP.SYNCS 0x989680 ;  /* 0x009896800000895d */ /* 0x004fea0003900000 */
[----:B------:R-:W2:Y:S02]  /*79c0*/  @!P0 SYNCS.PHASECHK.TRANS64 P0, [R0+URZ+0x28], R3 ;  /* 0x00002803000085a7 */ /* 0x000ea400080010ff */
[----:B--2---:R-:W-:Y:S05]  /*79d0*/  @!P0 BRA `(.L_x_115) ;  /* 0xfffffffc00f08947 */ /* 0x004fea000383ffff */
[----:B------:R-:W-:Y:S05]  /*79e0*/  BRA `(.L_x_33) ;  /* 0xffffffa000d47947 */ /* 0x000fea000383ffff */
.L_x_39:
[----:B-1----:R1:W2:Y:S02]  /*79f0*/  SYNCS.PHASECHK.TRANS64.TRYWAIT P0, [R3+URZ+0x80], R0 ;  /* 0x00008000030075a7 */ /* 0x0022a400080011ff */
[----:B--2---:R-:W-:Y:S05]  /*7a00*/  @!P0 NANOSLEEP.SYNCS 0x989680 ;  /* 0x009896800000895d */ /* 0x004fea0003900000 */
[----:B------:R-:W2:Y:S02]  /*7a10*/  @!P0 SYNCS.PHASECHK.TRANS64 P0, [R3+URZ+0x80], R0 ;  /* 0x00008000030085a7 */ /* 0x000ea400080010ff */
[----:B--2---:R-:W-:Y:S05]  /*7a20*/  @!P0 BRA `(.L_x_39) ;  /* 0xfffffffc00f08947 */ /* 0x004fea000383ffff */
[----:B------:R-:W-:Y:S05]  /*7a30*/  BRA `(.L_x_116) ;  /* 0xffffffa400747947 */ /* 0x000fea000383ffff */
.L_x_43:
[----:B-1----:R-:W-:-:S07]  /*7a40*/  MOV R0, UR4 ;  /* 0x0000000400007c02 */ /* 0x002fce0008000f00 */
.L_x_117:
[----:B-1----:R1:W2:Y:S02]  /*7a50*/  SYNCS.PHASECHK.TRANS64.TRYWAIT P0, [R0+URZ], R3 ;  /* 0x00000003000075a7 */ /* 0x0022a400080011ff */
[----:B--2---:R-:W-:Y:S05]  /*7a60*/  @!P0 NANOSLEEP.SYNCS 0x989680 ;  /* 0x009896800000895d */ /* 0x004fea0003900000 */
[----:B------:R-:W2:Y:S02]  /*7a70*/  @!P0 SYNCS.PHASECHK.TRANS64 P0, [R0+URZ], R3 ;  /* 0x00000003000085a7 */ /* 0x000ea400080010ff */
[----:B--2---:R-:W-:Y:S05]  /*7a80*/  @!P0 BRA `(.L_x_117) ;  /* 0xfffffffc00f08947 */ /* 0x004fea000383ffff */
[----:B------:R-:W-:Y:S05]  /*7a90*/  BRA `(.L_x_118) ;  /* 0xffffffac00187947 */ /* 0x000fea000383ffff */
.L_x_44:
[----:B------:R-:W-:-:S07]  /*7aa0*/  MOV R0, UR5 ;  /* 0x0000000500007c02 */ /* 0x000fce0008000f00 */
.L_x_119:
[----:B-1----:R1:W2:Y:S02]  /*7ab0*/  SYNCS.PHASECHK.TRANS64.TRYWAIT P0, [R0+URZ], R3 ;  /* 0x00000003000075a7 */ /* 0x0022a400080011ff */
[----:B--2---:R-:W-:Y:S05]  /*7ac0*/  @!P0 NANOSLEEP.SYNCS 0x989680 ;  /* 0x009896800000895d */ /* 0x004fea0003900000 */
[----:B------:R-:W2:Y:S02]  /*7ad0*/  @!P0 SYNCS.PHASECHK.TRANS64 P0, [R0+URZ], R3 ;  /* 0x00000003000085a7 */ /* 0x000ea400080010ff */
[----:B--2---:R-:W-:Y:S05]  /*7ae0*/  @!P0 BRA `(.L_x_119) ;  /* 0xfffffffc00f08947 */ /* 0x004fea000383ffff */
[----:B------:R-:W-:Y:S05]  /*7af0*/  BRA `(.L_x_120) ;  /* 0xffffffac00247947 */ /* 0x000fea000383ffff */
.L_x_45:
[----:B------:R-:W-:-:S07]  /*7b00*/  MOV R0, UR5 ;  /* 0x0000000500007c02 */ /* 0x000fce0008000f00 */
.L_x_121:
[----:B-1----:R1:W2:Y:S02]  /*7b10*/  SYNCS.PHASECHK.TRANS64.TRYWAIT P0, [R0+URZ], R3 ;  /* 0x00000003000075a7 */ /* 0x0022a400080011ff */
[----:B--2---:R-:W-:Y:S05]  /*7b20*/  @!P0 NANOSLEEP.SYNCS 0x989680 ;  /* 0x009896800000895d */ /* 0x004fea0003900000 */
[----:B------:R-:W2:Y:S02]  /*7b30*/  @!P0 SYNCS.PHASECHK.TRANS64 P0, [R0+URZ], R3 ;  /* 0x00000003000085a7 */ /* 0x000ea400080010ff */
[----:B--2---:R-:W-:Y:S05]  /*7b40*/  @!P0 BRA `(.L_x_121) ;  /* 0xfffffffc00f08947 */ /* 0x004fea000383ffff */
[----:B------:R-:W-:Y:S05]  /*7b50*/  BRA `(.L_x_122) ;  /* 0xffffffac00307947 */ /* 0x000fea000383ffff */
.L_x_46:
[----:B------:R-:W-:-:S07]  /*7b60*/  MOV R0, UR5 ;  /* 0x0000000500007c02 */ /* 0x000fce0008000f00 */
.L_x_123:
[----:B-1----:R1:W2:Y:S02]  /*7b70*/  SYNCS.PHASECHK.TRANS64.TRYWAIT P0, [R0+URZ], R3 ;  /* 0x00000003000075a7 */ /* 0x0022a400080011ff */
[----:B--2---:R-:W-:Y:S05]  /*7b80*/  @!P0 NANOSLEEP.SYNCS 0x989680 ;  /* 0x009896800000895d */ /* 0x004fea0003900000 */
[----:B------:R-:W2:Y:S02]  /*7b90*/  @!P0 SYNCS.PHASECHK.TRANS64 P0, [R0+URZ], R3 ;  /* 0x00000003000085a7 */ /* 0x000ea400080010ff */
[----:B--2---:R-:W-:Y:S05]  /*7ba0*/  @!P0 BRA `(.L_x_123) ;  /* 0xfffffffc00f08947 */ /* 0x004fea000383ffff */
[----:B------:R-:W-:Y:S05]  /*7bb0*/  BRA `(.L_x_124) ;  /* 0xffffffac003c7947 */ /* 0x000fea000383ffff */
.L_x_49:
[----:B-1----:R1:W2:Y:S02]  /*7bc0*/  SYNCS.PHASECHK.TRANS64.TRYWAIT P0, [R2+URZ+0xe0], R5 ;  /* 0x0000e005020075a7 */ /* 0x0022a400080011ff */
[----:B--2---:R-:W-:Y:S05]  /*7bd0*/  @!P0 NANOSLEEP.SYNCS 0x989680 ;  /* 0x009896800000895d */ /* 0x004fea0003900000 */
[----:B------:R-:W2:Y:S02]  /*7be0*/  @!P0 SYNCS.PHASECHK.TRANS64 P0, [R2+URZ+0xe0], R5 ;  /* 0x0000e005020085a7 */ /* 0x000ea400080010ff */
[----:B--2---:R-:W-:Y:S05]  /*7bf0*/  @!P0 BRA `(.L_x_49) ;  /* 0xfffffffc00f08947 */ /* 0x004fea000383ffff */
[----:B------:R-:W-:Y:S05]  /*7c00*/  BRA `(.L_x_125) ;  /* 0xffffffac00a07947 */ /* 0x000fea000383ffff */
.L_x_50:
[----:B------:R-:W-:-:S07]  /*7c10*/  MOV R2, UR4 ;  /* 0x0000000400027c02 */ /* 0x000fce0008000f00 */
.L_x_126:
[----:B-1----:R1:W2:Y:S02]  /*7c20*/  SYNCS.PHASECHK.TRANS64.TRYWAIT P0, [R2+URZ+0x90], R5 ;  /* 0x00009005020075a7 */ /* 0x0022a400080011ff */
[----:B--2---:R-:W-:Y:S05]  /*7c30*/  @!P0 NANOSLEEP.SYNCS 0x989680 ;  /* 0x009896800000895d */ /* 0x004fea0003900000 */
[----:B------:R-:W2:Y:S02]  /*7c40*/  @!P0 SYNCS.PHASECHK.TRANS64 P0, [R2+URZ+0x90], R5 ;  /* 0x00009005020085a7 */ /* 0x000ea400080010ff */
[----:B--2---:R-:W-:Y:S05]  /*7c50*/  @!P0 BRA `(.L_x_126) ;  /* 0xfffffffc00f08947 */ /* 0x004fea000383ffff */
[----:B------:R-:W-:Y:S05]  /*7c60*/  BRA `(.L_x_127) ;  /* 0xffffffac00b07947 */ /* 0x000fea000383ffff */
.L_x_51:
[----:B-1----:R1:W2:Y:S02]  /*7c70*/  SYNCS.PHASECHK.TRANS64.TRYWAIT P1, [R2+URZ+0x80], R5 ;  /* 0x00008005020075a7 */ /* 0x0022a400080211ff */
[----:B--2---:R-:W-:Y:S05]  /*7c80*/  @!P1 NANOSLEEP.SYNCS 0x989680 ;  /* 0x009896800000995d */ /* 0x004fea0003900000 */
[----:B------:R-:W2:Y:S02]  /*7c90*/  @!P1 SYNCS.PHASECHK.TRANS64 P1, [R2+URZ+0x80], R5 ;  /* 0x00008005020095a7 */ /* 0x000ea400080210ff */
[----:B--2---:R-:W-:Y:S05]  /*7ca0*/  @!P1 BRA `(.L_x_51) ;  /* 0xfffffffc00f09947 */ /* 0x004fea000383ffff */
[----:B------:R-:W-:Y:S05]  /*7cb0*/  BRA `(.L_x_128) ;  /* 0xffffffac00e07947 */ /* 0x000fea000383ffff */
.L_x_54:
[----:B------:R-:W-:-:S07]  /*7cc0*/  MOV R0, UR4 ;  /* 0x0000000400007c02 */ /* 0x000fce0008000f00 */
.L_x_129:
[----:B-1----:R1:W2:Y:S02]  /*7cd0*/  SYNCS.PHASECHK.TRANS64.TRYWAIT P0, [R0+URZ+0x90], R3 ;  /* 0x00009003000075a7 */ /* 0x0022a400080011ff */
[----:B--2---:R-:W-:Y:S05]  /*7ce0*/  @!P0 NANOSLEEP.SYNCS 0x989680 ;  /* 0x009896800000895d */ /* 0x004fea0003900000 */
[----:B------:R-:W2:Y:S02]  /*7cf0*/  @!P0 SYNCS.PHASECHK.TRANS64 P0, [R0+URZ+0x90], R3 ;  /* 0x00009003000085a7 */ /* 0x000ea400080010ff */
[----:B--2---:R-:W-:Y:S05]  /*7d00*/  @!P0 BRA `(.L_x_129) ;  /* 0xfffffffc00f08947 */ /* 0x004fea000383ffff */
[----:B------:R-:W-:Y:S05]  /*7d10*/  BRA `(.L_x_53) ;  /* 0xffffffb000347947 */ /* 0x000fea000383ffff */
.L_x_61:
[----:B-1----:R1:W2:Y:S02]  /*7d20*/  SYNCS.PHASECHK.TRANS64.TRYWAIT P1, [R0+URZ+0x80], R5 ;  /* 0x00008005000075a7 */ /* 0x0022a400080211ff */
[----:B--2---:R-:W-:Y:S05]  /*7d30*/  @!P1 NANOSLEEP.SYNCS 0x989680 ;  /* 0x009896800000995d */ /* 0x004fea0003900000 */
[----:B------:R-:W2:Y:S02]  /*7d40*/  @!P1 SYNCS.PHASECHK.TRANS64 P1, [R0+URZ+0x80], R5 ;  /* 0x00008005000095a7 */ /* 0x000ea400080210ff */
[----:B--2---:R-:W-:Y:S05]  /*7d50*/  @!P1 BRA `(.L_x_61) ;  /* 0xfffffffc00f09947 */ /* 0x004fea000383ffff */
[----:B------:R-:W-:Y:S05]  /*7d60*/  BRA `(.L_x_130) ;  /* 0xffffffb400ac7947 */ /* 0x000fea000383ffff */
.L_x_62:
[----:B------:R-:W-:-:S07]  /*7d70*/  MOV R3, UR31 ;  /* 0x0000001f00037c02 */ /* 0x000fce0008000f00 */
.L_x_131:
[----:B-1----:R1:W2:Y:S02]  /*7d80*/  SYNCS.PHASECHK.TRANS64.TRYWAIT P0, [R3+URZ+0xc0], R0 ;  /* 0x0000c000030075a7 */ /* 0x0022a400080011ff */
[----:B--2---:R-:W-:Y:S05]  /*7d90*/  @!P0 NANOSLEEP.SYNCS 0x989680 ;  /* 0x009896800000895d */ /* 0x004fea0003900000 */
[----:B------:R-:W2:Y:S02]  /*7da0*/  @!P0 SYNCS.PHASECHK.TRANS64 P0, [R3+URZ+0xc0], R0 ;  /* 0x0000c000030085a7 */ /* 0x000ea400080010ff */
[----:B--2---:R-:W-:Y:S05]  /*7db0*/  @!P0 BRA `(.L_x_131) ;  /* 0xfffffffc00f08947 */ /* 0x004fea000383ffff */
[----:B------:R-:W-:Y:S05]  /*7dc0*/  BRA `(.L_x_132) ;  /* 0xffffffb400fc7947 */ /* 0x000fea000383ffff */
.L_x_65:
[----:B------:R-:W-:Y:S07]  /*7dd0*/  MOV R0, UR5 ;  /* 0x0000000500007c02 */ /* 0x000fee0008000f00 */
.L_x_133:
[----:B-1----:R1:W2:Y:S02]  /*7de0*/  SYNCS.PHASECHK.TRANS64.TRYWAIT P0, [R0+URZ], R3 ;  /* 0x00000003000075a7 */ /* 0x0022a400080011ff */
[----:B--2---:R-:W-:Y:S05]  /*7df0*/  @!P0 NANOSLEEP.SYNCS 0x989680 ;  /* 0x009896800000895d */ /* 0x004fea0003900000 */
[----:B------:R-:W2:Y:S02]  /*7e00*/  @!P0 SYNCS.PHASECHK.TRANS64 P0, [R0+URZ], R3 ;  /* 0x00000003000085a7 */ /* 0x000ea400080010ff */
[----:B--2---:R-:W-:Y:S05]  /*7e10*/  @!P0 BRA `(.L_x_133) ;  /* 0xfffffffc00f08947 */ /* 0x004fea000383ffff */
[----:B------:R-:W-:Y:S05]  /*7e20*/  BRA `(.L_x_64) ;  /* 0xffffffb800187947 */ /* 0x000fea000383ffff */
.L_x_68:
[----:B------:R-:W-:-:S07]  /*7e30*/  MOV R0, UR4 ;  /* 0x0000000400007c02 */ /* 0x000fce0008000f00 */
.L_x_134:
[----:B--2---:R2:W4:Y:S02]  /*7e40*/  SYNCS.PHASECHK.TRANS64.TRYWAIT P0, [R0+URZ], R3 ;  /* 0x00000003000075a7 */ /* 0x00452400080011ff */
[----:B----4-:R-:W-:Y:S05]  /*7e50*/  @!P0 NANOSLEEP.SYNCS 0x989680 ;  /* 0x009896800000895d */ /* 0x010fea0003900000 */
[----:B------:R-:W4:Y:S02]  /*7e60*/  @!P0 SYNCS.PHASECHK.TRANS64 P0, [R0+URZ], R3 ;  /* 0x00000003000085a7 */ /* 0x000f2400080010ff */
[----:B----4-:R-:W-:Y:S05]  /*7e70*/  @!P0 BRA `(.L_x_134) ;  /* 0xfffffffc00f08947 */ /* 0x010fea000383ffff */
[----:B------:R-:W-:Y:S05]  /*7e80*/  BRA `(.L_x_135) ;  /* 0xffffffb800f47947 */ /* 0x000fea000383ffff */
.L_x_69:
[----:B------:R-:W-:-:S07]  /*7e90*/  MOV R0, UR5 ;  /* 0x0000000500007c02 */ /* 0x000fce0008000f00 */
.L_x_136:
[----:B-1----:R1:W2:Y:S02]  /*7ea0*/  SYNCS.PHASECHK.TRANS64.TRYWAIT P0, [R0+URZ], R3 ;  /* 0x00000003000075a7 */ /* 0x0022a400080011ff */
[----:B--2---:R-:W-:Y:S05]  /*7eb0*/  @!P0 NANOSLEEP.SYNCS 0x989680 ;  /* 0x009896800000895d */ /* 0x004fea0003900000 */
[----:B------:R-:W2:Y:S02]  /*7ec0*/  @!P0 SYNCS.PHASECHK.TRANS64 P0, [R0+URZ], R3 ;  /* 0x00000003000085a7 */ /* 0x000ea400080010ff */
[----:B--2---:R-:W-:Y:S05]  /*7ed0*/  @!P0 BRA `(.L_x_136) ;  /* 0xfffffffc00f08947 */ /* 0x004fea000383ffff */
[----:B------:R-:W-:Y:S05]  /*7ee0*/  BRA `(.L_x_137) ;  /* 0xffffffbc00007947 */ /* 0x000fea000383ffff */
.L_x_70:
[----:B------:R-:W-:-:S07]  /*7ef0*/  MOV R0, UR5 ;  /* 0x0000000500007c02 */ /* 0x000fce0008000f00 */
.L_x_138:
[----:B-1----:R1:W2:Y:S02]  /*7f00*/  SYNCS.PHASECHK.TRANS64.TRYWAIT P0, [R0+URZ], R3 ;  /* 0x00000003000075a7 */ /* 0x0022a400080011ff */
[----:B--2---:R-:W-:Y:S05]  /*7f10*/  @!P0 NANOSLEEP.SYNCS 0x989680 ;  /* 0x009896800000895d */ /* 0x004fea0003900000 */
[----:B------:R-:W2:Y:S02]  /*7f20*/  @!P0 SYNCS.PHASECHK.TRANS64 P0, [R0+URZ], R3 ;  /* 0x00000003000085a7 */ /* 0x000ea400080010ff */
[----:B--2---:R-:W-:Y:S05]  /*7f30*/  @!P0 BRA `(.L_x_138) ;  /* 0xfffffffc00f08947 */ /* 0x004fea000383ffff */
[----:B------:R-:W-:Y:S05]  /*7f40*/  BRA `(.L_x_139) ;  /* 0xffffffbc000c7947 */ /* 0x000fea000383ffff */
.L_x_71:
[----:B------:R-:W-:-:S07]  /*7f50*/  MOV R0, UR4 ;  /* 0x0000000400007c02 */ /* 0x000fce0008000f00 */
.L_x_140:
[----:B-1----:R1:W2:Y:S02]  /*7f60*/  SYNCS.PHASECHK.TRANS64.TRYWAIT P0, [R0+URZ], R3 ;  /* 0x00000003000075a7 */ /* 0x0022a400080011ff */
[----:B--2---:R-:W-:Y:S05]  /*7f70*/  @!P0 NANOSLEEP.SYNCS 0x989680 ;  /* 0x009896800000895d */ /* 0x004fea0003900000 */
[----:B------:R-:W2:Y:S02]  /*7f80*/  @!P0 SYNCS.PHASECHK.TRANS64 P0, [R0+URZ], R3 ;  /* 0x00000003000085a7 */ /* 0x000ea400080010ff */
[----:B--2---:R-:W-:Y:S05]  /*7f90*/  @!P0 BRA `(.L_x_140) ;  /* 0xfffffffc00f08947 */ /* 0x004fea000383ffff */
[----:B------:R-:W-:Y:S05]  /*7fa0*/  BRA `(.L_x_141) ;  /* 0xffffffbc00187947 */ /* 0x000fea000383ffff */
.L_x_76:
[----:B--2---:R2:W4:Y:S02]  /*7fb0*/  SYNCS.PHASECHK.TRANS64.TRYWAIT P0, [R12+URZ+0x80], R9 ;  /* 0x000080090c0075a7 */ /* 0x00452400080011ff */
[----:B----4-:R-:W-:Y:S05]  /*7fc0*/  @!P0 NANOSLEEP.SYNCS 0x989680 ;  /* 0x009896800000895d */ /* 0x010fea0003900000 */
[----:B------:R-:W4:Y:S02]  /*7fd0*/  @!P0 SYNCS.PHASECHK.TRANS64 P0, [R12+URZ+0x80], R9 ;  /* 0x000080090c0085a7 */ /* 0x000f2400080010ff */
[----:B----4-:R-:W-:Y:S05]  /*7fe0*/  @!P0 BRA `(.L_x_76) ;  /* 0xfffffffc00f08947 */ /* 0x010fea000383ffff */
[----:B------:R-:W-:Y:S05]  /*7ff0*/  BRA `(.L_x_142) ;  /* 0xffffffc000387947 */ /* 0x000fea000383ffff */
.L_x_79:
[----:B------:R-:W-:Y:S07]  /*8000*/  MOV R0, UR21 ;  /* 0x0000001500007c02 */ /* 0x000fee0008000f00 */
.L_x_143:
[----:B--2---:R2:W3:Y:S02]  /*8010*/  SYNCS.PHASECHK.TRANS64.TRYWAIT P2, [R0+URZ+0x78], R11 ;  /* 0x0000780b000075a7 */ /* 0x0044e400080411ff */
[----:B---3--:R-:W-:Y:S05]  /*8020*/  @!P2 NANOSLEEP.SYNCS 0x989680 ;  /* 0x009896800000a95d */ /* 0x008fea0003900000 */
[----:B------:R-:W3:Y:S02]  /*8030*/  @!P2 SYNCS.PHASECHK.TRANS64 P2, [R0+URZ+0x78], R11 ;  /* 0x0000780b0000a5a7 */ /* 0x000ee400080410ff */
[----:B---3--:R-:W-:Y:S05]  /*8040*/  @!P2 BRA `(.L_x_143) ;  /* 0xfffffffc00f0a947 */ /* 0x008fea000383ffff */
[----:B------:R-:W-:Y:S05]  /*8050*/  BRA `(.L_x_78) ;  /* 0xffffffc400a07947 */ /* 0x000fea000383ffff */
.L_x_82:
[----:B--2---:R-:W-:Y:S07]  /*8060*/  MOV R0, UR21 ;  /* 0x0000001500007c02 */ /* 0x004fee0008000f00 */
.L_x_144:
[----:B--2---:R2:W3:Y:S02]  /*8070*/  SYNCS.PHASECHK.TRANS64.TRYWAIT P0, [R0+URZ+0x60], R9 ;  /* 0x00006009000075a7 */ /* 0x0044e400080011ff */
[----:B---3--:R-:W-:Y:S05]  /*8080*/  @!P0 NANOSLEEP.SYNCS 0x989680 ;  /* 0x009896800000895d */ /* 0x008fea0003900000 */
[----:B------:R-:W3:Y:S02]  /*8090*/  @!P0 SYNCS.PHASECHK.TRANS64 P0, [R0+URZ+0x60], R9 ;  /* 0x00006009000085a7 */ /* 0x000ee400080010ff */
[----:B---3--:R-:W-:Y:S05]  /*80a0*/  @!P0 BRA `(.L_x_144) ;  /* 0xfffffffc00f08947 */ /* 0x008fea000383ffff */
[----:B------:R-:W-:Y:S05]  /*80b0*/  BRA `(.L_x_145) ;  /* 0xffffffc400fc7947 */ /* 0x000fea000383ffff */
.L_x_83:
[----:B------:R-:W-:Y:S07]  /*80c0*/  MOV R0, UR21 ;  /* 0x0000001500007c02 */ /* 0x000fee0008000f00 */
.L_x_146:
[----:B--2---:R2:W3:Y:S02]  /*80d0*/  SYNCS.PHASECHK.TRANS64.TRYWAIT P0, [R0+URZ+0x68], R9 ;  /* 0x00006809000075a7 */ /* 0x0044e400080011ff */
[----:B---3--:R-:W-:Y:S05]  /*80e0*/  @!P0 NANOSLEEP.SYNCS 0x989680 ;  /* 0x009896800000895d */ /* 0x008fea0003900000 */
[----:B------:R-:W3:Y:S02]  /*80f0*/  @!P0 SYNCS.PHASECHK.TRANS64 P0, [R0+URZ+0x68], R9 ;  /* 0x00006809000085a7 */ /* 0x000ee400080010ff */
[----:B---3--:R-:W-:Y:S05]  /*8100*/  @!P0 BRA `(.L_x_146) ;  /* 0xfffffffc00f08947 */ /* 0x008fea000383ffff */
[----:B------:R-:W-:Y:S05]  /*8110*/  BRA `(.L_x_147) ;  /* 0xffffffc800347947 */ /* 0x000fea000383ffff */
.L_x_85:
[----:B------:R-:W-:-:S07]  /*8120*/  MOV R0, UR21 ;  /* 0x0000001500007c02 */ /* 0x000fce0008000f00 */
.L_x_148:
[----:B---3--:R3:W4:Y:S02]  /*8130*/  SYNCS.PHASECHK.TRANS64.TRYWAIT P0, [R0+URZ+0x60], R3 ;  /* 0x00006003000075a7 */ /* 0x00872400080011ff */
[----:B----4-:R-:W-:Y:S05]  /*8140*/  @!P0 NANOSLEEP.SYNCS 0x989680 ;  /* 0x009896800000895d */ /* 0x010fea0003900000 */
[----:B------:R-:W4:Y:S02]  /*8150*/  @!P0 SYNCS.PHASECHK.TRANS64 P0, [R0+URZ+0x60], R3 ;  /* 0x00006003000085a7 */ /* 0x000f2400080010ff */
[----:B----4-:R-:W-:Y:S05]  /*8160*/  @!P0 BRA `(.L_x_148) ;  /* 0xfffffffc00f08947 */ /* 0x010fea000383ffff */
[----:B------:R-:W-:Y:S05]  /*8170*/  BRA `(.L_x_149) ;  /* 0xffffffc800a47947 */ /* 0x000fea000383ffff */
.L_x_87:
[----:B-1----:R1:W2:Y:S02]  /*8180*/  SYNCS.PHASECHK.TRANS64.TRYWAIT P0, [R3+URZ+0x80], R0 ;  /* 0x00008000030075a7 */ /* 0x0022a400080011ff */
[----:B--2---:R-:W-:Y:S05]  /*8190*/  @!P0 NANOSLEEP.SYNCS 0x989680 ;  /* 0x009896800000895d */ /* 0x004fea0003900000 */
[----:B------:R-:W2:Y:S02]  /*81a0*/  @!P0 SYNCS.PHASECHK.TRANS64 P0, [R3+URZ+0x80], R0 ;  /* 0x00008000030085a7 */ /* 0x000ea400080010ff */
[----:B--2---:R-:W-:Y:S05]  /*81b0*/  @!P0 BRA `(.L_x_87) ;  /* 0xfffffffc00f08947 */ /* 0x004fea000383ffff */
[----:B------:R-:W-:Y:S05]  /*81c0*/  BRA `(.L_x_150) ;  /* 0xffffffcc006c7947 */ /* 0x000fea000383ffff */
.L_x_98:
[----:B--2---:R2:W1:Y:S02]  /*81d0*/  SYNCS.PHASECHK.TRANS64.TRYWAIT P1, [R2+URZ+0x50], R5 ;  /* 0x00005005020075a7 */ /* 0x00446400080211ff */
[----:B-1----:R-:W-:Y:S05]  /*81e0*/  @!P1 NANOSLEEP.SYNCS 0x989680 ;  /* 0x009896800000995d */ /* 0x002fea0003900000 */
[----:B------:R-:W1:Y:S02]  /*81f0*/  @!P1 SYNCS.PHASECHK.TRANS64 P1, [R2+URZ+0x50], R5 ;  /* 0x00005005020095a7 */ /* 0x000e6400080210ff */
[----:B-1----:R-:W-:Y:S05]  /*8200*/  @!P1 BRA `(.L_x_98) ;  /* 0xfffffffc00f09947 */ /* 0x002fea000383ffff */
[----:B------:R-:W-:Y:S05]  /*8210*/  BRA `(.L_x_97) ;  /* 0xffffffd800e07947 */ /* 0x000fea000383ffff */
.L_x_100:
[----:B--2---:R2:W4:Y:S02]  /*8220*/  SYNCS.PHASECHK.TRANS64.TRYWAIT P0, [R100+URZ+0xa0], R3 ;  /* 0x0000a003640075a7 */ /* 0x00452400080011ff */
[----:B----4-:R-:W-:Y:S05]  /*8230*/  @!P0 NANOSLEEP.SYNCS 0x989680 ;  /* 0x009896800000895d */ /* 0x010fea0003900000 */
[----:B------:R-:W4:Y:S02]  /*8240*/  @!P0 SYNCS.PHASECHK.TRANS64 P0, [R100+URZ+0xa0], R3 ;  /* 0x0000a003640085a7 */ /* 0x000f2400080010ff */
[----:B----4-:R-:W-:Y:S05]  /*8250*/  @!P0 BRA `(.L_x_100) ;  /* 0xfffffffc00f08947 */ /* 0x010fea000383ffff */
[----:B------:R-:W-:Y:S05]  /*8260*/  BRA `(.L_x_99) ;  /* 0xffffffdc00307947 */ /* 0x000fea000383ffff */
.L_x_108:
[----:B---3--:R3:W4:Y:S02]  /*8270*/  SYNCS.PHASECHK.TRANS64.TRYWAIT P0, [R109+URZ+0x50], R4 ;  /* 0x000050046d0075a7 */ /* 0x00872400080011ff */
[----:B----4-:R-:W-:Y:S05]  /*8280*/  @!P0 NANOSLEEP.SYNCS 0x989680 ;  /* 0x009896800000895d */ /* 0x010fea0003900000 */
[----:B------:R-:W4:Y:S02]  /*8290*/  @!P0 SYNCS.PHASECHK.TRANS64 P0, [R109+URZ+0x50], R4 ;  /* 0x000050046d0085a7 */ /* 0x000f2400080010ff */
[----:B----4-:R-:W-:Y:S05]  /*82a0*/  @!P0 BRA `(.L_x_108) ;  /* 0xfffffffc00f08947 */ /* 0x010fea000383ffff */
[----:B------:R-:W-:Y:S05]  /*82b0*/  BRA `(.L_x_107) ;  /* 0xffffffe800247947 */ /* 0x000fea000383ffff */
        .weak           $__internal_0_$__cuda_sm10x_tcgen05_guardrail_trap_col_being_dealloced_not_returned_by_alloc
        .type           $__internal_0_$__cuda_sm10x_tcgen05_guardrail_trap_col_being_dealloced_not_returned_by_alloc,@function
        .size           $__internal_0_$__cuda_sm10x_tcgen05_guardrail_trap_col_being_dealloced_not_returned_by_alloc,($__internal_1_$__cuda_sm10x_tcgen05_guardrail_trap_phase_invalid_during_alloc - $__internal_0_$__cuda_sm10x_tcgen05_guardrail_trap_col_being_dealloced_not_returned_by_alloc)
$__internal_0_$__cuda_sm10x_tcgen05_guardrail_trap_col_being_dealloced_not_returned_by_alloc:
[----:B------:R-:W-:Y:S05]  /*82c0*/  BPT.TRAP 0x1 ;  /* 0x000000040000795c */ /* 0x000fea0000300000 */
[----:B------:R-:W-:-:S04]  /*82d0*/  HFMA2 R3, -RZ, RZ, 0, 0 ;  /* 0x00000000ff037431 */ /* 0x000fc800000001ff */
[----:B------:R-:W-:Y:S05]  /*82e0*/  RET.REL.NODEC R2 `(_ZN7cutlass13device_kernelINS_4gemm6kernel13GemmUniversalIN4cute5tupleIJiiiiEEENS1_10collective13CollectiveMmaINS1_35MainloopSm100TmaUmmaWarpSpecializedILi5ELi2ELi4ENS5_IJNS4_1CILi1EEENSA_ILi2EEESB_EEEEENS5_IJNSA_ILi64EEENSA_ILi128EEESG_EEENS_12float_e5m2_tENS5_IJlSB_lEEESI_SJ_NS4_8TiledMMAINS4_8MMA_AtomIJNS4_10MMA_TraitsINS4_19SM100_MMA_F8F6F4_SSEJSI_SI_fSF_SG_NS4_17integral_constantINS4_4UMMA5MajorELSQ_0EEESR_NSO_INSP_7ScaleInELSS_0EEEST_EEEEEENS4_6LayoutINS5_IJSB_SB_SB_EEENS5_IJNSA_ILi0EEESY_SY_EEEEENS5_IJNS4_10UnderscoreES11_S11_EEEEENS4_23SM90_TMA_LOAD_MULTICASTENS4_14ComposedLayoutINS4_7SwizzleILi3ELi4ELi3EEENS4_18smem_ptr_flag_bitsILi8EEENSW_INS5_IJNSA_ILi8EEESG_EEENS5_IJSG_SB_EEEEEEEvNS4_8identityENS4_13SM90_TMA_LOADES1E_vS1F_EENS_8epilogue10collective18CollectiveEpilogueINS1I_23Sm100TmaWarpSpecializedILi2ELi2ELi32ELb0ELb0EEEJSH_NS5_IJNSW_ISF_SB_EES1N_EEESI_SJ_SI_SJ_NS1I_6fusion15FusionCallbacksIS1M_NS1P_17LinearCombinationISI_fSI_fLNS_15FloatRoundStyleE2EEESH_S1O_JEEENS4_5SM1004TMEM4LOAD26SM100_TMEM_LOAD_16dp32b32xES1G_NS15_INS16_ILi2ELi4ELi3EEES19_NSW_INS5_IJS1A_SF_EEENS5_IJSF_SB_EEEEEEENS4_39AutoVectorizingCopyWithAssumedAlignmentILi128EEENS4_14SM90_TMA_STOREES23_S25_S25_EEEvvEEEEvNT_6ParamsE) ;  /* 0xffffff7c02447950 */ /* 0x000fea0003c3ffff */
        .weak           $__internal_1_$__cuda_sm10x_tcgen05_guardrail_trap_phase_invalid_during_alloc
        .type           $__internal_1_$__cuda_sm10x_tcgen05_guardrail_trap_phase_invalid_during_alloc,@function
        .size           $__internal_1_$__cuda_sm10x_tcgen05_guardrail_trap_phase_invalid_during_alloc,($__internal_2_$__cuda_sm10x_tcgen05_guardrail_trap_unallocated_columns_being_dealloced - $__internal_1_$__cuda_sm10x_tcgen05_guardrail_trap_phase_invalid_during_alloc)
$__internal_1_$__cuda_sm10x_tcgen05_guardrail_trap_phase_invalid_during_alloc:
[----:B------:R-:W-:Y:S05]  /*82f0*/  BPT.TRAP 0x1 ;  /* 0x000000040000795c */ /* 0x000fea0000300000 */
[----:B------:R-:W-:-:S04]  /*8300*/  MOV R5, 0x0 ;  /* 0x0000000000057802 */ /* 0x000fc80000000f00 */
[----:B------:R-:W-:Y:S05]  /*8310*/  RET.REL.NODEC R4 `(_ZN7cutlass13device_kernelINS_4gemm6kernel13GemmUniversalIN4cute5tupleIJiiiiEEENS1_10collective13CollectiveMmaINS1_35MainloopSm100TmaUmmaWarpSpecializedILi5ELi2ELi4ENS5_IJNS4_1CILi1EEENSA_ILi2EEESB_EEEEENS5_IJNSA_ILi64EEENSA_ILi128EEESG_EEENS_12float_e5m2_tENS5_IJlSB_lEEESI_SJ_NS4_8TiledMMAINS4_8MMA_AtomIJNS4_10MMA_TraitsINS4_19SM100_MMA_F8F6F4_SSEJSI_SI_fSF_SG_NS4_17integral_constantINS4_4UMMA5MajorELSQ_0EEESR_NSO_INSP_7ScaleInELSS_0EEEST_EEEEEENS4_6LayoutINS5_IJSB_SB_SB_EEENS5_IJNSA_ILi0EEESY_SY_EEEEENS5_IJNS4_10UnderscoreES11_S11_EEEEENS4_23SM90_TMA_LOAD_MULTICASTENS4_14ComposedLayoutINS4_7SwizzleILi3ELi4ELi3EEENS4_18smem_ptr_flag_bitsILi8EEENSW_INS5_IJNSA_ILi8EEESG_EEENS5_IJSG_SB_EEEEEEEvNS4_8identityENS4_13SM90_TMA_LOADES1E_vS1F_EENS_8epilogue10collective18CollectiveEpilogueINS1I_23Sm100TmaWarpSpecializedILi2ELi2ELi32ELb0ELb0EEEJSH_NS5_IJNSW_ISF_SB_EES1N_EEESI_SJ_SI_SJ_NS1I_6fusion15FusionCallbacksIS1M_NS1P_17LinearCombinationISI_fSI_fLNS_15FloatRoundStyleE2EEESH_S1O_JEEENS4_5SM1004TMEM4LOAD26SM100_TMEM_LOAD_16dp32b32xES1G_NS15_INS16_ILi2ELi4ELi3EEES19_NSW_INS5_IJS1A_SF_EEENS5_IJSF_SB_EEEEEEENS4_39AutoVectorizingCopyWithAssumedAlignmentILi128EEENS4_14SM90_TMA_STOREES23_S25_S25_EEEvvEEEEvNT_6ParamsE) ;  /* 0xffffff7c04387950 */ /* 0x000fea0003c3ffff */
        .weak           $__internal_2_$__cuda_sm10x_tcgen05_guardrail_trap_unallocated_columns_being_dealloced
        .type           $__internal_2_$__cuda_sm10x_tcgen05_guardrail_trap_unallocated_columns_being_dealloced,@function
        .size           $__internal_2_$__cuda_sm10x_tcgen05_guardrail_trap_unallocated_columns_being_dealloced,(.L_x_152 - $__internal_2_$__cuda_sm10x_tcgen05_guardrail_trap_unallocated_columns_being_dealloced)
$__internal_2_$__cuda_sm10x_tcgen05_guardrail_trap_unallocated_columns_being_dealloced:
[----:B------:R-:W-:Y:S05]  /*8320*/  BPT.TRAP 0x1 ;  /* 0x000000040000795c */ /* 0x000fea0000300000 */
[----:B------:R-:W-:-:S04]  /*8330*/  HFMA2 R3, -RZ, RZ, 0, 0 ;  /* 0x00000000ff037431 */ /* 0x000fc800000001ff */
[----:B------:R-:W-:Y:S05]  /*8340*/  RET.REL.NODEC R2 `(_ZN7cutlass13device_kernelINS_4gemm6kernel13GemmUniversalIN4cute5tupleIJiiiiEEENS1_10collective13CollectiveMmaINS1_35MainloopSm100TmaUmmaWarpSpecializedILi5ELi2ELi4ENS5_IJNS4_1CILi1EEENSA_ILi2EEESB_EEEEENS5_IJNSA_ILi64EEENSA_ILi128EEESG_EEENS_12float_e5m2_tENS5_IJlSB_lEEESI_SJ_NS4_8TiledMMAINS4_8MMA_AtomIJNS4_10MMA_TraitsINS4_19SM100_MMA_F8F6F4_SSEJSI_SI_fSF_SG_NS4_17integral_constantINS4_4UMMA5MajorELSQ_0EEESR_NSO_INSP_7ScaleInELSS_0EEEST_EEEEEENS4_6LayoutINS5_IJSB_SB_SB_EEENS5_IJNSA_ILi0EEESY_SY_EEEEENS5_IJNS4_10UnderscoreES11_S11_EEEEENS4_23SM90_TMA_LOAD_MULTICASTENS4_14ComposedLayoutINS4_7SwizzleILi3ELi4ELi3EEENS4_18smem_ptr_flag_bitsILi8EEENSW_INS5_IJNSA_ILi8EEESG_EEENS5_IJSG_SB_EEEEEEEvNS4_8identityENS4_13SM90_TMA_LOADES1E_vS1F_EENS_8epilogue10collective18CollectiveEpilogueINS1I_23Sm100TmaWarpSpecializedILi2ELi2ELi32ELb0ELb0EEEJSH_NS5_IJNSW_ISF_SB_EES1N_EEESI_SJ_SI_SJ_NS1I_6fusion15FusionCallbacksIS1M_NS1P_17LinearCombinationISI_fSI_fLNS_15FloatRoundStyleE2EEESH_S1O_JEEENS4_5SM1004TMEM4LOAD26SM100_TMEM_LOAD_16dp32b32xES1G_NS15_INS16_ILi2ELi4ELi3EEES19_NSW_INS5_IJS1A_SF_EEENS5_IJSF_SB_EEEEEEENS4_39AutoVectorizingCopyWithAssumedAlignmentILi128EEENS4_14SM90_TMA_STOREES23_S25_S25_EEEvvEEEEvNT_6ParamsE) ;  /* 0xffffff7c022c7950 */ /* 0x000fea0003c3ffff */
.L_x_151:
[----:B------:R-:W-:-:S00]  /*8350*/  BRA `(.L_x_151) ;  /* 0xfffffffc00fc7947 */ /* 0x000fc0000383ffff */
[----:B------:R-:W-:-:S00]  /*8360*/  NOP ;  /* 0x0000000000007918 */ /* 0x000fc00000000000 */
        /* <DEDUP_REMOVED lines=9> */
.L_x_152:


//--------------------- .nv.global.init           --------------------------
	.section	.nv.global.init,"aw",@progbits
.nv.global.init:
	.type		$str$27,@object
	.size		$str$27,($str$28 - $str$27)
$str$27:
        /*0000*/ 	.byte	0x28, 0x61, 0x64, 0x64, 0x72, 0x65, 0x73, 0x73, 0x20, 0x26, 0x20, 0x6d, 0x61, 0x73, 0x6b, 0x29
        /*0010*/ 	.byte	0x20, 0x3d, 0x3d, 0x20, 0x30, 0x00
	.type		$str$28,@object
	.size		$str$28,($str$26 - $str$28)
$str$28:
        /*0016*/ 	.byte	0x2f, 0x74, 0x6d, 0x70, 0x2f, 0x63, 0x75, 0x74, 0x6c, 0x61, 0x73, 0x73, 0x5f, 0x73, 0x77, 0x65
        /*0026*/ 	.byte	0x65, 0x70, 0x5f, 0x73, 0x72, 0x63, 0x2f, 0x69, 0x6e, 0x63, 0x6c, 0x75, 0x64, 0x65, 0x2f, 0x63
        /*0036*/ 	.byte	0x75, 0x74, 0x65, 0x2f, 0x70, 0x6f, 0x69, 0x6e, 0x74, 0x65, 0x72, 0x5f, 0x66, 0x6c, 0x61, 0x67
        /*0046*/ 	.byte	0x67, 0x65, 0x64, 0x2e, 0x68, 0x70, 0x70, 0x00
	.type		$str$26,@object
	.size		$str$26,($str$25 - $str$26)
$str$26:
        /*004e*/ 	.byte	0x2f, 0x74, 0x6d, 0x70, 0x2f, 0x63, 0x75, 0x74, 0x6c, 0x61, 0x73, 0x73, 0x5f, 0x73, 0x77, 0x65
        /*005e*/ 	.byte	0x65, 0x70, 0x5f, 0x73, 0x72, 0x63, 0x2f, 0x69, 0x6e, 0x63, 0x6c, 0x75, 0x64, 0x65, 0x2f, 0x63
        /*006e*/ 	.byte	0x75, 0x74, 0x65, 0x2f, 0x61, 0x74, 0x6f, 0x6d, 0x2f, 0x63, 0x6f, 0x70, 0x79, 0x5f, 0x74, 0x72
        /*007e*/ 	.byte	0x61, 0x69, 0x74, 0x73, 0x5f, 0x73, 0x6d, 0x31, 0x30, 0x30, 0x2e, 0x68, 0x70, 0x70, 0x00
	.type		$str$25,@object
	.size		$str$25,(__unnamed_1 - $str$25)
$str$25:
        /*008d*/ 	.byte	0x28, 0x28, 0x75, 0x69, 0x6e, 0x74, 0x33, 0x32, 0x5f, 0x74, 0x28, 0x74, 0x68, 0x72, 0x65, 0x61
        /*009d*/ 	.byte	0x64, 0x49, 0x64, 0x78, 0x2e, 0x78, 0x29, 0x20, 0x2f, 0x20, 0x33, 0x32, 0x29, 0x20, 0x25, 0x20
        /*00ad*/ 	.byte	0x34, 0x29, 0x20, 0x3d, 0x3d, 0x20, 0x28, 0x28, 0x28, 0x74, 0x6d, 0x65, 0x6d, 0x5f, 0x61, 0x64
        /*00bd*/ 	.byte	0x64, 0x72, 0x20, 0x3e, 0x3e, 0x20, 0x31, 0x36, 0x29, 0x20, 0x2f, 0x20, 0x33, 0x32, 0x29, 0x20
        /*00cd*/ 	.byte	0x25, 0x20, 0x34, 0x29, 0x00
	.type		__unnamed_1,@object
	.size		__unnamed_1,(__unnamed_2 - __unnamed_1)
__unnamed_1:
        /*00d2*/ 	.byte	0x61, 0x75, 0x74, 0x6f, 0x20, 0x63, 0x75, 0x74, 0x65, 0x3a, 0x3a, 0x61, 0x73, 0x5f, 0x70, 0x6f
        /* <DEDUP_REMOVED lines=24> */
        /*0262*/ 	.byte	0x3c, 0x34, 0x30, 0x39, 0x36, 0x3e, 0x3e, 0x3e, 0x3e, 0x5d, 0x00
	.type		__unnamed_2,@object
	.size		__unnamed_2,(.L_2 - __unnamed_2)
__unnamed_2:
        /* <DEDUP_REMOVED lines=40> */
        /*04ed*/ 	.byte	0x74, 0x65, 0x3a, 0x3a, 0x43, 0x3c, 0x30, 0x3e, 0x3e, 0x3e, 0x3e, 0x5d, 0x00
.L_2:


//--------------------- .nv.shared._ZN7cutlass13device_kernelINS_4gemm6kernel13GemmUniversalIN4cute5tupleIJiiiiEEENS1_10collective13CollectiveMmaINS1_35MainloopSm100TmaUmmaWarpSpecializedILi5ELi2ELi4ENS5_IJNS4_1CILi1EEENSA_ILi2EEESB_EEEEENS5_IJNSA_ILi64EEENSA_ILi128EEESG_EEENS_12float_e5m2_tENS5_IJlSB_lEEESI_SJ_NS4_8TiledMMAINS4_8MMA_AtomIJNS4_10MMA_TraitsINS4_19SM100_MMA_F8F6F4_SSEJSI_SI_fSF_SG_NS4_17integral_constantINS4_4UMMA5MajorELSQ_0EEESR_NSO_INSP_7ScaleInELSS_0EEEST_EEEEEENS4_6LayoutINS5_IJSB_SB_SB_EEENS5_IJNSA_ILi0EEESY_SY_EEEEENS5_IJNS4_10UnderscoreES11_S11_EEEEENS4_23SM90_TMA_LOAD_MULTICASTENS4_14ComposedLayoutINS4_7SwizzleILi3ELi4ELi3EEENS4_18smem_ptr_flag_bitsILi8EEENSW_INS5_IJNSA_ILi8EEESG_EEENS5_IJSG_SB_EEEEEEEvNS4_8identityENS4_13SM90_TMA_LOADES1E_vS1F_EENS_8epilogue10collective18CollectiveEpilogueINS1I_23Sm100TmaWarpSpecializedILi2ELi2ELi32ELb0ELb0EEEJSH_NS5_IJNSW_ISF_SB_EES1N_EEESI_SJ_SI_SJ_NS1I_6fusion15FusionCallbacksIS1M_NS1P_17LinearCombinationISI_fSI_fLNS_15FloatRoundStyleE2EEESH_S1O_JEEENS4_5SM1004TMEM4LOAD26SM100_TMEM_LOAD_16dp32b32xES1G_NS15_INS16_ILi2ELi4ELi3EEES19_NSW_INS5_IJS1A_SF_EEENS5_IJSF_SB_EEEEEEENS4_39AutoVectorizingCopyWithAssumedAlignmentILi128EEENS4_14SM90_TMA_STOREES23_S25_S25_EEEvvEEEEvNT_6ParamsE --------------------------
	.section	.nv.shared._ZN7cutlass13device_kernelINS_4gemm6kernel13GemmUniversalIN4cute5tupleIJiiiiEEENS1_10collective13CollectiveMmaINS1_35MainloopSm100TmaUmmaWarpSpecializedILi5ELi2ELi4ENS5_IJNS4_1CILi1EEENSA_ILi2EEESB_EEEEENS5_IJNSA_ILi64EEENSA_ILi128EEESG_EEENS_12float_e5m2_tENS5_IJlSB_lEEESI_SJ_NS4_8TiledMMAINS4_8MMA_AtomIJNS4_10MMA_TraitsINS4_19SM100_MMA_F8F6F4_SSEJSI_SI_fSF_SG_NS4_17integral_constantINS4_4UMMA5MajorELSQ_0EEESR_NSO_INSP_7ScaleInELSS_0EEEST_EEEEEENS4_6LayoutINS5_IJSB_SB_SB_EEENS5_IJNSA_ILi0EEESY_SY_EEEEENS5_IJNS4_10UnderscoreES11_S11_EEEEENS4_23SM90_TMA_LOAD_MULTICASTENS4_14ComposedLayoutINS4_7SwizzleILi3ELi4ELi3EEENS4_18smem_ptr_flag_bitsILi8EEENSW_INS5_IJNSA_ILi8EEESG_EEENS5_IJSG_SB_EEEEEEEvNS4_8identityENS4_13SM90_TMA_LOADES1E_vS1F_EENS_8epilogue10collective18CollectiveEpilogueINS1I_23Sm100TmaWarpSpecializedILi2ELi2ELi32ELb0ELb0EEEJSH_NS5_IJNSW_ISF_SB_EES1N_EEESI_SJ_SI_SJ_NS1I_6fusion15FusionCallbacksIS1M_NS1P_17LinearCombinationISI_fSI_fLNS_15FloatRoundStyleE2EEESH_S1O_JEEENS4_5SM1004TMEM4LOAD26SM100_TMEM_LOAD_16dp32b32xES1G_NS15_INS16_ILi2ELi4ELi3EEES19_NSW_INS5_IJS1A_SF_EEENS5_IJSF_SB_EEEEEEENS4_39AutoVectorizingCopyWithAssumedAlignmentILi128EEENS4_14SM90_TMA_STOREES23_S25_S25_EEEvvEEEEvNT_6ParamsE,"aw",@nobits
	.sectionflags	@""
	.align	16
	.zero		1024


//--------------------- .nv.shared.reserved.0     --------------------------
	.section	.nv.shared.reserved.0,"aw",@nobits
	.weak		__nv_reservedSMEM_offset_0_alias
	.size		__nv_reservedSMEM_offset_0_alias, 0, 64
	.other		__nv_reservedSMEM_offset_0_alias,@"STO_CUDA_RESERVED_SHARED STV_DEFAULT"
__nv_reservedSMEM_offset_0_alias:
	.zero		0
.nv.shared.reserved.0:
	.zero		64
	.weak		__nv_reservedSMEM_tcgen05_partition
	.type		__nv_reservedSMEM_tcgen05_partition,@object
	.size		__nv_reservedSMEM_tcgen05_partition,(.L_0 - __nv_reservedSMEM_tcgen05_partition)
__nv_reservedSMEM_tcgen05_partition:
	.zero		32
.L_0:


//--------------------- .nv.global                --------------------------
	.section	.nv.global,"aw",@nobits
.nv.global:
	.type		_ZN39_INTERNAL_a3942926_4_k_cu_e0a98a9b_96684cute1_E,@object
	.size		_ZN39_INTERNAL_a3942926_4_k_cu_e0a98a9b_96684cute1_E,(_ZN39_INTERNAL_a3942926_4_k_cu_e0a98a9b_96684cuda3std3__45__cpo6cbeginE - _ZN39_INTERNAL_a3942926_4_k_cu_e0a98a9b_96684cute1_E)
_ZN39_INTERNAL_a3942926_4_k_cu_e0a98a9b_96684cute1_E:
	.zero		1
	.type		_ZN39_INTERNAL_a3942926_4_k_cu_e0a98a9b_96684cuda3std3__45__cpo6cbeginE,@object
	.size		_ZN39_INTERNAL_a3942926_4_k_cu_e0a98a9b_96684cuda3std3__45__cpo6cbeginE,(_ZN39_INTERNAL_a3942926_4_k_cu_e0a98a9b_96684cuda3std3__48in_placeE - _ZN39_INTERNAL_a3942926_4_k_cu_e0a98a9b_96684cuda3std3__45__cpo6cbeginE)
_ZN39_INTERNAL_a3942926_4_k_cu_e0a98a9b_96684cuda3std3__45__cpo6cbeginE:
	.zero		1
	.type		_ZN39_INTERNAL_a3942926_4_k_cu_e0a98a9b_96684cuda3std3__48in_placeE,@object
	.size		_ZN39_INTERNAL_a3942926_4_k_cu_e0a98a9b_96684cuda3std3__48in_placeE,(_ZN39_INTERNAL_a3942926_4_k_cu_e0a98a9b_96684cuda3std6ranges3__45__cpo9iter_moveE - _ZN39_INTERNAL_a3942926_4_k_cu_e0a98a9b_96684cuda3std3__48in_placeE)
_ZN39_INTERNAL_a3942926_4_k_cu_e0a98a9b_96684cuda3std3__48in_placeE:
	.zero		1
	.type		_ZN39_INTERNAL_a3942926_4_k_cu_e0a98a9b_96684cuda3std6ranges3__45__cpo9iter_moveE,@object
	.size		_ZN39_INTERNAL_a3942926_4_k_cu_e0a98a9b_96684cuda3std6ranges3__45__cpo9iter_moveE,(_ZN39_INTERNAL_a3942926_4_k_cu_e0a98a9b_96684cuda3std3__45__cpo5beginE - _ZN39_INTERNAL_a3942926_4_k_cu_e0a98a9b_96684cuda3std6ranges3__45__cpo9iter_moveE)
_ZN39_INTERNAL_a3942926_4_k_cu_e0a98a9b_96684cuda3std6ranges3__45__cpo9iter_moveE:
	.zero		1
	.type		_ZN39_INTERNAL_a3942926_4_k_cu_e0a98a9b_96684cuda3std3__45__cpo5beginE,@object
	.size		_ZN39_INTERNAL_a3942926_4_k_cu_e0a98a9b_96684cuda3std3__45__cpo5beginE,(_ZN39_INTERNAL_a3942926_4_k_cu_e0a98a9b_96684cuda3std3__441_GLOBAL__N__a3942926_4_k_cu_e0a98a9b_96686ignoreE - _ZN39_INTERNAL_a3942926_4_k_cu_e0a98a9b_96684cuda3std3__45__cpo5beginE)
_ZN39_INTERNAL_a3942926_4_k_cu_e0a98a9b_96684cuda3std3__45__cpo5beginE:
	.zero		1
	.type		_ZN39_INTERNAL_a3942926_4_k_cu_e0a98a9b_96684cuda3std3__441_GLOBAL__N__a3942926_4_k_cu_e0a98a9b_96686ignoreE,@object
	.size		_ZN39_INTERNAL_a3942926_4_k_cu_e0a98a9b_96684cuda3std3__441_GLOBAL__N__a3942926_4_k_cu_e0a98a9b_96686ignoreE,(_ZN39_INTERNAL_a3942926_4_k_cu_e0a98a9b_96684cute7productE - _ZN39_INTERNAL_a3942926_4_k_cu_e0a98a9b_96684cuda3std3__441_GLOBAL__N__a3942926_4_k_cu_e0a98a9b_96686ignoreE)
_ZN39_INTERNAL_a3942926_4_k_cu_e0a98a9b_96684cuda3std3__441_GLOBAL__N__a3942926_4_k_cu_e0a98a9b_96686ignoreE:
	.zero		1
	.type		_ZN39_INTERNAL_a3942926_4_k_cu_e0a98a9b_96684cute7productE,@object
	.size		_ZN39_INTERNAL_a3942926_4_k_cu_e0a98a9b_96684cute7productE,(_ZN39_INTERNAL_a3942926_4_k_cu_e0a98a9b_96684cuda3std3__45__cpo3endE - _ZN39_INTERNAL_a3942926_4_k_cu_e0a98a9b_96684cute7productE)
_ZN39_INTERNAL_a3942926_4_k_cu_e0a98a9b_96684cute7productE:
	.zero		1
	.type		_ZN39_INTERNAL_a3942926_4_k_cu_e0a98a9b_96684cuda3std3__45__cpo3endE,@object
	.size		_ZN39_INTERNAL_a3942926_4_k_cu_e0a98a9b_96684cuda3std3__45__cpo3endE,(_ZN39_INTERNAL_a3942926_4_k_cu_e0a98a9b_96684cuda3std3__419piecewise_constructE - _ZN39_INTERNAL_a3942926_4_k_cu_e0a98a9b_96684cuda3std3__45__cpo3endE)
_ZN39_INTERNAL_a3942926_4_k_cu_e0a98a9b_96684cuda3std3__45__cpo3endE:
	.zero		1
	.type		_ZN39_INTERNAL_a3942926_4_k_cu_e0a98a9b_96684cuda3std3__419piecewise_constructE,@object
	.size		_ZN39_INTERNAL_a3942926_4_k_cu_e0a98a9b_96684cuda3std3__419piecewise_constructE,(_ZN39_INTERNAL_a3942926_4_k_cu_e0a98a9b_96684cuda3std3__45__cpo4cendE - _ZN39_INTERNAL_a3942926_4_k_cu_e0a98a9b_96684cuda3std3__419piecewise_constructE)
_ZN39_INTERNAL_a3942926_4_k_cu_e0a98a9b_96684cuda3std3__419piecewise_constructE:
	.zero		1
	.type		_ZN39_INTERNAL_a3942926_4_k_cu_e0a98a9b_96684cuda3std3__45__cpo4cendE,@object
	.size		_ZN39_INTERNAL_a3942926_4_k_cu_e0a98a9b_96684cuda3std3__45__cpo4cendE,(_ZN39_INTERNAL_a3942926_4_k_cu_e0a98a9b_96684cuda3std6ranges3__45__cpo4swapE - _ZN39_INTERNAL_a3942926_4_k_cu_e0a98a9b_96684cuda3std3__45__cpo4cendE)
_ZN39_INTERNAL_a3942926_4_k_cu_e0a98a9b_96684cuda3std3__45__cpo4cendE:
	.zero		1
	.type		_ZN39_INTERNAL_a3942926_4_k_cu_e0a98a9b_96684cuda3std6ranges3__45__cpo4swapE,@object
	.size		_ZN39_INTERNAL_a3942926_4_k_cu_e0a98a9b_96684cuda3std6ranges3__45__cpo4swapE,(.L_10 - _ZN39_INTERNAL_a3942926_4_k_cu_e0a98a9b_96684cuda3std6ranges3__45__cpo4swapE)
_ZN39_INTERNAL_a3942926_4_k_cu_e0a98a9b_96684cuda3std6ranges3__45__cpo4swapE:
	.zero		1
.L_10:


//--------------------- .nv.constant0._ZN7cutlass13device_kernelINS_4gemm6kernel13GemmUniversalIN4cute5tupleIJiiiiEEENS1_10collective13CollectiveMmaINS1_35MainloopSm100TmaUmmaWarpSpecializedILi5ELi2ELi4ENS5_IJNS4_1CILi1EEENSA_ILi2EEESB_EEEEENS5_IJNSA_ILi64EEENSA_ILi128EEESG_EEENS_12float_e5m2_tENS5_IJlSB_lEEESI_SJ_NS4_8TiledMMAINS4_8MMA_AtomIJNS4_10MMA_TraitsINS4_19SM100_MMA_F8F6F4_SSEJSI_SI_fSF_SG_NS4_17integral_constantINS4_4UMMA5MajorELSQ_0EEESR_NSO_INSP_7ScaleInELSS_0EEEST_EEEEEENS4_6LayoutINS5_IJSB_SB_SB_EEENS5_IJNSA_ILi0EEESY_SY_EEEEENS5_IJNS4_10UnderscoreES11_S11_EEEEENS4_23SM90_TMA_LOAD_MULTICASTENS4_14ComposedLayoutINS4_7SwizzleILi3ELi4ELi3EEENS4_18smem_ptr_flag_bitsILi8EEENSW_INS5_IJNSA_ILi8EEESG_EEENS5_IJSG_SB_EEEEEEEvNS4_8identityENS4_13SM90_TMA_LOADES1E_vS1F_EENS_8epilogue10collective18CollectiveEpilogueINS1I_23Sm100TmaWarpSpecializedILi2ELi2ELi32ELb0ELb0EEEJSH_NS5_IJNSW_ISF_SB_EES1N_EEESI_SJ_SI_SJ_NS1I_6fusion15FusionCallbacksIS1M_NS1P_17LinearCombinationISI_fSI_fLNS_15FloatRoundStyleE2EEESH_S1O_JEEENS4_5SM1004TMEM4LOAD26SM100_TMEM_LOAD_16dp32b32xES1G_NS15_INS16_ILi2ELi4ELi3EEES19_NSW_INS5_IJS1A_SF_EEENS5_IJSF_SB_EEEEEEENS4_39AutoVectorizingCopyWithAssumedAlignmentILi128EEENS4_14SM90_TMA_STOREES23_S25_S25_EEEvvEEEEvNT_6ParamsE --------------------------
	.section	.nv.constant0._ZN7cutlass13device_kernelINS_4gemm6kernel13GemmUniversalIN4cute5tupleIJiiiiEEENS1_10collective13CollectiveMmaINS1_35MainloopSm100TmaUmmaWarpSpecializedILi5ELi2ELi4ENS5_IJNS4_1CILi1EEENSA_ILi2EEESB_EEEEENS5_IJNSA_ILi64EEENSA_ILi128EEESG_EEENS_12float_e5m2_tENS5_IJlSB_lEEESI_SJ_NS4_8TiledMMAINS4_8MMA_AtomIJNS4_10MMA_TraitsINS4_19SM100_MMA_F8F6F4_SSEJSI_SI_fSF_SG_NS4_17integral_constantINS4_4UMMA5MajorELSQ_0EEESR_NSO_INSP_7ScaleInELSS_0EEEST_EEEEEENS4_6LayoutINS5_IJSB_SB_SB_EEENS5_IJNSA_ILi0EEESY_SY_EEEEENS5_IJNS4_10UnderscoreES11_S11_EEEEENS4_23SM90_TMA_LOAD_MULTICASTENS4_14ComposedLayoutINS4_7SwizzleILi3ELi4ELi3EEENS4_18smem_ptr_flag_bitsILi8EEENSW_INS5_IJNSA_ILi8EEESG_EEENS5_IJSG_SB_EEEEEEEvNS4_8identityENS4_13SM90_TMA_LOADES1E_vS1F_EENS_8epilogue10collective18CollectiveEpilogueINS1I_23Sm100TmaWarpSpecializedILi2ELi2ELi32ELb0ELb0EEEJSH_NS5_IJNSW_ISF_SB_EES1N_EEESI_SJ_SI_SJ_NS1I_6fusion15FusionCallbacksIS1M_NS1P_17LinearCombinationISI_fSI_fLNS_15FloatRoundStyleE2EEESH_S1O_JEEENS4_5SM1004TMEM4LOAD26SM100_TMEM_LOAD_16dp32b32xES1G_NS15_INS16_ILi2ELi4ELi3EEES19_NSW_INS5_IJS1A_SF_EEENS5_IJSF_SB_EEEEEEENS4_39AutoVectorizingCopyWithAssumedAlignmentILi128EEENS4_14SM90_TMA_STOREES23_S25_S25_EEEvvEEEEvNT_6ParamsE,"a",@progbits
	.sectionflags	@""
	.align	4
.nv.constant0._ZN7cutlass13device_kernelINS_4gemm6kernel13GemmUniversalIN4cute5tupleIJiiiiEEENS1_10collective13CollectiveMmaINS1_35MainloopSm100TmaUmmaWarpSpecializedILi5ELi2ELi4ENS5_IJNS4_1CILi1EEENSA_ILi2EEESB_EEEEENS5_IJNSA_ILi64EEENSA_ILi128EEESG_EEENS_12float_e5m2_tENS5_IJlSB_lEEESI_SJ_NS4_8TiledMMAINS4_8MMA_AtomIJNS4_10MMA_TraitsINS4_19SM100_MMA_F8F6F4_SSEJSI_SI_fSF_SG_NS4_17integral_constantINS4_4UMMA5MajorELSQ_0EEESR_NSO_INSP_7ScaleInELSS_0EEEST_EEEEEENS4_6LayoutINS5_IJSB_SB_SB_EEENS5_IJNSA_ILi0EEESY_SY_EEEEENS5_IJNS4_10UnderscoreES11_S11_EEEEENS4_23SM90_TMA_LOAD_MULTICASTENS4_14ComposedLayoutINS4_7SwizzleILi3ELi4ELi3EEENS4_18smem_ptr_flag_bitsILi8EEENSW_INS5_IJNSA_ILi8EEESG_EEENS5_IJSG_SB_EEEEEEEvNS4_8identityENS4_13SM90_TMA_LOADES1E_vS1F_EENS_8epilogue10collective18CollectiveEpilogueINS1I_23Sm100TmaWarpSpecializedILi2ELi2ELi32ELb0ELb0EEEJSH_NS5_IJNSW_ISF_SB_EES1N_EEESI_SJ_SI_SJ_NS1I_6fusion15FusionCallbacksIS1M_NS1P_17LinearCombinationISI_fSI_fLNS_15FloatRoundStyleE2EEESH_S1O_JEEENS4_5SM1004TMEM4LOAD26SM100_TMEM_LOAD_16dp32b32xES1G_NS15_INS16_ILi2ELi4ELi3EEES19_NSW_INS5_IJS1A_SF_EEENS5_IJSF_SB_EEEEEEENS4_39AutoVectorizingCopyWithAssumedAlignmentILi128EEENS4_14SM90_TMA_STOREES23_S25_S25_EEEvvEEEEvNT_6ParamsE:
	.zero		2944


//--------------------- SYMBOLS --------------------------

	.type		.nv.reservedSmem.offset0,@object
	.size		.nv.reservedSmem.offset0,0x4
	.type		.nv.reservedSmem.cap,@object
	.size		.nv.reservedSmem.cap,0x4
	.type		__assertfail,@function
